def matmul_kernel(
    a_ptr,
    b_ptr,
    c_ptr,
    M,
    N,
    K,
    stride_am,
    stride_ak,
    stride_bk,
    stride_bn,
    stride_cm,
    stride_cn,
    BLOCK_M: tl.constexpr,
    BLOCK_N: tl.constexpr,
    BLOCK_K: tl.constexpr,
    GROUP_M: tl.constexpr,
):
    pid = tl.program_id(axis=0)
    num_pid_m = tl.cdiv(M, BLOCK_M)
    num_pid_n = tl.cdiv(N, BLOCK_N)
    num_pid_in_group = GROUP_M * num_pid_n
    group_id = pid // num_pid_in_group
    first_pid_m = group_id * GROUP_M
    group_size_m = min(num_pid_m - first_pid_m, GROUP_M)
    pid_m = first_pid_m + ((pid % num_pid_in_group) % group_size_m)
    pid_n = (pid % num_pid_in_group) // group_size_m

    offs_am = (pid_m * BLOCK_M + tl.arange(0, BLOCK_M)) % M
    offs_bn = (pid_n * BLOCK_N + tl.arange(0, BLOCK_N)) % N
    offs_k = tl.arange(0, BLOCK_K)
    a_ptrs = a_ptr + offs_am[:, None] * stride_am + offs_k[None, :] * stride_ak
    b_ptrs = b_ptr + offs_k[:, None] * stride_bk + offs_bn[None, :] * stride_bn

    acc = tl.zeros((BLOCK_M, BLOCK_N), dtype=tl.float32)
    for kk in range(0, tl.cdiv(K, BLOCK_K)):
        a = tl.load(a_ptrs, mask=offs_k[None, :] < K - kk * BLOCK_K, other=0.0)
        b = tl.load(b_ptrs, mask=offs_k[:, None] < K - kk * BLOCK_K, other=0.0)
        acc = tl.dot(a, b, acc)
        a_ptrs += BLOCK_K * stride_ak
        b_ptrs += BLOCK_K * stride_bk

    c = acc.to(c_ptr.dtype.element_ty)
    offs_cm = pid_m * BLOCK_M + tl.arange(0, BLOCK_M)
    offs_cn = pid_n * BLOCK_N + tl.arange(0, BLOCK_N)
    c_ptrs = c_ptr + offs_cm[:, None] * stride_cm + offs_cn[None, :] * stride_cn
    mask = (offs_cm[:, None] < M) & (offs_cn[None, :] < N)
    tl.store(c_ptrs, c, mask=mask)

# config = {"BLOCK_K": 32, "BLOCK_M": 128, "BLOCK_N": 128, "GROUP_M": 8, "arch": "sm_100", "dtype": "bf16", "num_ctas": 4, "num_stages": 3, "num_warps": 4}
# arch = sm_100


// ===== COMPILED SASS (sm_100a) =====

	.target	sm_100a

	.elftype	@"ET_EXEC"


//--------------------- .note.nv.tkinfo           --------------------------
	.section	.note.nv.tkinfo,"",@"SHT_NOTE"
	.sectionflags	@"SHF_NOTE_NV_TKINFO"
	.tkinfo
        /*0018*/ 	.word	0x00000081
        /*0030*/ 	.string	""
        /*0030*/ 	.string	"ptxas-blackwell"
        /*0030*/ 	.string	"Cuda compilation tools, release 12.9, V12.9.86"
        /*0030*/ 	.string	"Build cuda_12.9.r12.9/compiler.36037853_0"
        /*0030*/ 	.string	"-v  -suppress-debug-info  -lineinfo  -arch sm_100a "



//--------------------- .note.nv.cuver            --------------------------
	.section	.note.nv.cuver,"",@"SHT_NOTE"
	.sectionflags	@"SHF_NOTE_NV_CUVER"
        /*0018*/ 	.short	0x0001
        /*001a*/ 	.short	0x0064
        /*001c*/ 	.short	0x0001
        /*001e*/ 	.short	0x0000
        /*0020*/ 	.short	0x0001
        /*0022*/ 	.short	0x0000


//--------------------- .nv.info                  --------------------------
	.section	.nv.info,"",@"SHT_CUDA_INFO"
	.align	4


	//----- nvinfo : EIATTR_REGCOUNT
	.align		4
        /*0000*/ 	.byte	0x04, 0x2f
        /*0002*/ 	.short	(.L_4 - .L_3)
	.align		4
.L_3:
        /*0004*/ 	.word	index@(matmul_kernel)
        /*0008*/ 	.word	0x00000080


	//----- nvinfo : EIATTR_FRAME_SIZE
	.align		4
.L_4:
        /*000c*/ 	.byte	0x04, 0x11
        /*000e*/ 	.short	(.L_6 - .L_5)
	.align		4
.L_5:
        /*0010*/ 	.word	index@($__internal_2_$__cuda_sm10x_tcgen05_guardrail_trap_unallocated_columns_being_dealloced)
        /*0014*/ 	.word	0x00000000


	//----- nvinfo : EIATTR_FRAME_SIZE
	.align		4
.L_6:
        /*0018*/ 	.byte	0x04, 0x11
        /*001a*/ 	.short	(.L_8 - .L_7)
	.align		4
.L_7:
        /*001c*/ 	.word	index@($__internal_1_$__cuda_sm10x_tcgen05_guardrail_trap_phase_invalid_during_alloc)
        /*0020*/ 	.word	0x00000000


	//----- nvinfo : EIATTR_FRAME_SIZE
	.align		4
.L_8:
        /*0024*/ 	.byte	0x04, 0x11
        /*0026*/ 	.short	(.L_10 - .L_9)
	.align		4
.L_9:
        /*0028*/ 	.word	index@($__internal_0_$__cuda_sm10x_tcgen05_guardrail_trap_col_being_dealloced_not_returned_by_alloc)
        /*002c*/ 	.word	0x00000000


	//----- nvinfo : EIATTR_FRAME_SIZE
	.align		4
.L_10:
        /*0030*/ 	.byte	0x04, 0x11
        /*0032*/ 	.short	(.L_12 - .L_11)
	.align		4
.L_11:
        /*0034*/ 	.word	index@(matmul_kernel)
        /*0038*/ 	.word	0x00000000


	//----- nvinfo : EIATTR_MIN_STACK_SIZE
	.align		4
.L_12:
        /*003c*/ 	.byte	0x04, 0x12
        /*003e*/ 	.short	(.L_14 - .L_13)
	.align		4
.L_13:
        /*0040*/ 	.word	index@(matmul_kernel)
        /*0044*/ 	.word	0x00000000
.L_14:


//--------------------- .nv.info.matmul_kernel    --------------------------
	.section	.nv.info.matmul_kernel,"",@"SHT_CUDA_INFO"
	.sectionflags	@""
	.align	4


	//----- nvinfo : EIATTR_CUDA_API_VERSION
	.align		4
        /*0000*/ 	.byte	0x04, 0x37
        /*0002*/ 	.short	(.L_16 - .L_15)
.L_15:
        /*0004*/ 	.word	0x00000081


	//----- nvinfo : EIATTR_KPARAM_INFO
	.align		4
.L_16:
        /*0008*/ 	.byte	0x04, 0x17
        /*000a*/ 	.short	(.L_18 - .L_17)
.L_17:
        /*000c*/ 	.word	0x00000000
        /*0010*/ 	.short	0x000d
        /*0012*/ 	.short	0x0048
        /*0014*/ 	.byte	0x00, 0xf4, 0x21, 0x00


	//----- nvinfo : EIATTR_KPARAM_INFO
	.align		4
.L_18:
        /*0018*/ 	.byte	0x04, 0x17
        /*001a*/ 	.short	(.L_20 - .L_19)
.L_19:
        /*001c*/ 	.word	0x00000000
        /*0020*/ 	.short	0x000c
        /*0022*/ 	.short	0x0040
        /*0024*/ 	.byte	0x00, 0xf4, 0x21, 0x00


	//----- nvinfo : EIATTR_KPARAM_INFO
	.align		4
.L_20:
        /*0028*/ 	.byte	0x04, 0x17
        /*002a*/ 	.short	(.L_22 - .L_21)
.L_21:
        /*002c*/ 	.word	0x00000000
        /*0030*/ 	.short	0x000b
        /*0032*/ 	.short	0x0038
        /*0034*/ 	.byte	0x00, 0xf0, 0x11, 0x00


	//----- nvinfo : EIATTR_KPARAM_INFO
	.align		4
.L_22:
        /*0038*/ 	.byte	0x04, 0x17
        /*003a*/ 	.short	(.L_24 - .L_23)
.L_23:
        /*003c*/ 	.word	0x00000000
        /*0040*/ 	.short	0x000a
        /*0042*/ 	.short	0x0034
        /*0044*/ 	.byte	0x00, 0xf0, 0x11, 0x00


	//----- nvinfo : EIATTR_KPARAM_INFO
	.align		4
.L_24:
        /*0048*/ 	.byte	0x04, 0x17
        /*004a*/ 	.short	(.L_26 - .L_25)
.L_25:
        /*004c*/ 	.word	0x00000000
        /*0050*/ 	.short	0x0009
        /*0052*/ 	.short	0x0030
        /*0054*/ 	.byte	0x00, 0xf0, 0x11, 0x00


	//----- nvinfo : EIATTR_KPARAM_INFO
	.align		4
.L_26:
        /*0058*/ 	.byte	0x04, 0x17
        /*005a*/ 	.short	(.L_28 - .L_27)
.L_27:
        /*005c*/ 	.word	0x00000000
        /*0060*/ 	.short	0x0008
        /*0062*/ 	.short	0x002c
        /*0064*/ 	.byte	0x00, 0xf0, 0x11, 0x00


	//----- nvinfo : EIATTR_KPARAM_INFO
	.align		4
.L_28:
        /*0068*/ 	.byte	0x04, 0x17
        /*006a*/ 	.short	(.L_30 - .L_29)
.L_29:
        /*006c*/ 	.word	0x00000000
        /*0070*/ 	.short	0x0007
        /*0072*/ 	.short	0x0028
        /*0074*/ 	.byte	0x00, 0xf0, 0x11, 0x00


	//----- nvinfo : EIATTR_KPARAM_INFO
	.align		4
.L_30:
        /*0078*/ 	.byte	0x04, 0x17
        /*007a*/ 	.short	(.L_32 - .L_31)
.L_31:
        /*007c*/ 	.word	0x00000000
        /*0080*/ 	.short	0x0006
        /*0082*/ 	.short	0x0024
        /*0084*/ 	.byte	0x00, 0xf0, 0x11, 0x00


	//----- nvinfo : EIATTR_KPARAM_INFO
	.align		4
.L_32:
        /*0088*/ 	.byte	0x04, 0x17
        /*008a*/ 	.short	(.L_34 - .L_33)
.L_33:
        /*008c*/ 	.word	0x00000000
        /*0090*/ 	.short	0x0005
        /*0092*/ 	.short	0x0020
        /*0094*/ 	.byte	0x00, 0xf0, 0x11, 0x00


	//----- nvinfo : EIATTR_KPARAM_INFO
	.align		4
.L_34:
        /*0098*/ 	.byte	0x04, 0x17
        /*009a*/ 	.short	(.L_36 - .L_35)
.L_35:
        /*009c*/ 	.word	0x00000000
        /*00a0*/ 	.short	0x0004
        /*00a2*/ 	.short	0x001c
        /*00a4*/ 	.byte	0x00, 0xf0, 0x11, 0x00


	//----- nvinfo : EIATTR_KPARAM_INFO
	.align		4
.L_36:
        /*00a8*/ 	.byte	0x04, 0x17
        /*00aa*/ 	.short	(.L_38 - .L_37)
.L_37:
        /*00ac*/ 	.word	0x00000000
        /*00b0*/ 	.short	0x0003
        /*00b2*/ 	.short	0x0018
        /*00b4*/ 	.byte	0x00, 0xf0, 0x11, 0x00


	//----- nvinfo : EIATTR_KPARAM_INFO
	.align		4
.L_38:
        /*00b8*/ 	.byte	0x04, 0x17
        /*00ba*/ 	.short	(.L_40 - .L_39)
.L_39:
        /*00bc*/ 	.word	0x00000000
        /*00c0*/ 	.short	0x0002
        /*00c2*/ 	.short	0x0010
        /*00c4*/ 	.byte	0x00, 0xf4, 0x21, 0x00


	//----- nvinfo : EIATTR_KPARAM_INFO
	.align		4
.L_40:
        /*00c8*/ 	.byte	0x04, 0x17
        /*00ca*/ 	.short	(.L_42 - .L_41)
.L_41:
        /*00cc*/ 	.word	0x00000000
        /*00d0*/ 	.short	0x0001
        /*00d2*/ 	.short	0x0008
        /*00d4*/ 	.byte	0x00, 0xf4, 0x21, 0x00


	//----- nvinfo : EIATTR_KPARAM_INFO
	.align		4
.L_42:
        /*00d8*/ 	.byte	0x04, 0x17
        /*00da*/ 	.short	(.L_44 - .L_43)
.L_43:
        /*00dc*/ 	.word	0x00000000
        /*00e0*/ 	.short	0x0000
        /*00e2*/ 	.short	0x0000
        /*00e4*/ 	.byte	0x00, 0xf4, 0x21, 0x00


	//----- nvinfo : EIATTR_EXPLICIT_CLUSTER
	.align		4
.L_44:
        /*00e8*/ 	.byte	0x01, 0x3e
	.zero		2


	//----- nvinfo : EIATTR_CTA_PER_CLUSTER
	.align		4
        /*00ec*/ 	.byte	0x04, 0x3d
        /*00ee*/ 	.short	(.L_46 - .L_45)
.L_45:
        /*00f0*/ 	.word	0x00000004
        /*00f4*/ 	.word	0x00000001
        /*00f8*/ 	.word	0x00000001


	//----- nvinfo : EIATTR_AT_ENTRY_FRAGMENTS
	.align		4
.L_46:
        /*00fc*/ 	.byte	0x04, 0x4f
        /*00fe*/ 	.short	(.L_48 - .L_47)


	//   ....[0]....
.L_47:
        /*0100*/ 	.word	0x00000004


	//----- nvinfo : EIATTR_RESERVED_SMEM_USED
	.align		4
.L_48:
        /*0104*/ 	.byte	0x01, 0x41
	.zero		2


	//----- nvinfo : EIATTR_SPARSE_MMA_MASK
	.align		4
        /*0108*/ 	.byte	0x03, 0x50
        /*010a*/ 	.short	0x0000


	//----- nvinfo : EIATTR_TCGEN05_1CTA_USED
	.align		4
        /*010c*/ 	.byte	0x01, 0x51
	.zero		2


	//----- nvinfo : EIATTR_MAXREG_COUNT
	.align		4
        /*0110*/ 	.byte	0x03, 0x1b
        /*0112*/ 	.short	0x00ff


	//----- nvinfo : EIATTR_NUM_BARRIERS
	.align		4
        /*0114*/ 	.byte	0x02, 0x4c
        /*0116*/ 	.byte	0x01
	.zero		1


	//----- nvinfo : EIATTR_INT_WARP_WIDE_INSTR_OFFSETS
	.align		4
        /*0118*/ 	.byte	0x04, 0x31
        /*011a*/ 	.short	(.L_50 - .L_49)


	//   ....[0]....
.L_49:
        /*011c*/ 	.word	0x00001c80


	//   ....[1]....
        /*0120*/ 	.word	0x00001c90


	//   ....[2]....
        /*0124*/ 	.word	0x000027a0


	//   ....[3]....
        /*0128*/ 	.word	0x00004d80


	//   ....[4]....
        /*012c*/ 	.word	0x00004dd0


	//----- nvinfo : EIATTR_COOP_GROUP_MASK_REGIDS
	.align		4
.L_50:
        /*0130*/ 	.byte	0x04, 0x29
        /*0132*/ 	.short	(.L_52 - .L_51)


	//   ....[0]....
.L_51:
        /*0134*/ 	.word	0xffffffff


	//   ....[1]....
        /*0138*/ 	.word	0xffffffff


	//   ....[2]....
        /*013c*/ 	.word	0xffffffff


	//   ....[3]....
        /*0140*/ 	.word	0xffffffff


	//----- nvinfo : EIATTR_COOP_GROUP_INSTR_OFFSETS
	.align		4
.L_52:
        /*0144*/ 	.byte	0x04, 0x28
        /*0146*/ 	.short	(.L_54 - .L_53)


	//   ....[0]....
.L_53:
        /*0148*/ 	.word	0x00000070


	//   ....[1]....
        /*014c*/ 	.word	0x00000330


	//   ....[2]....
        /*0150*/ 	.word	0x00004c10


	//   ....[3]....
        /*0154*/ 	.word	0x00004e80


	//----- nvinfo : EIATTR_VRC_CTA_INIT_COUNT
	.align		4
.L_54:
        /*0158*/ 	.byte	0x02, 0x4a
        /*015a*/ 	.byte	0x80
	.zero		1


	//----- nvinfo : EIATTR_MBARRIER_INSTR_OFFSETS
	.align		4
        /*015c*/ 	.byte	0x04, 0x39
        /*015e*/ 	.short	(.L_56 - .L_55)


	//   ....[0]....
.L_55:
        /*0160*/ 	.word	0x00001dc0
        /*0164*/ 	.word	0x000000ff
        /*0168*/ 	.word	0x00000000
        /*016c*/ 	.short	0x0100
        /*016e*/ 	.byte	0x0f
	.zero		1


	//   ....[1]....
        /*0170*/ 	.word	0x00002810
        /*0174*/ 	.word	0x000000ff
        /*0178*/ 	.word	0x00004008
        /*017c*/ 	.short	0x0100
        /*017e*/ 	.byte	0x0d
	.zero		1


	//   ....[2]....
        /*0180*/ 	.word	0x00003060
        /*0184*/ 	.word	0x000000ff
        /*0188*/ 	.word	0x00000000
        /*018c*/ 	.short	0x010a
        /*018e*/ 	.byte	0x0f
	.zero		1


	//   ....[3]....
        /*0190*/ 	.word	0x00003b50
        /*0194*/ 	.word	0x000000ff
        /*0198*/ 	.word	0x00000000
        /*019c*/ 	.short	0x010a
        /*019e*/ 	.byte	0x0f
	.zero		1


	//   ....[4]....
        /*01a0*/ 	.word	0x00003c20
        /*01a4*/ 	.word	0x000000ff
        /*01a8*/ 	.word	0x00004000
        /*01ac*/ 	.short	0x0108
        /*01ae*/ 	.byte	0x0d
	.zero		1


	//   ....[5]....
        /*01b0*/ 	.word	0x00003c80
        /*01b4*/ 	.word	0x000000ff
        /*01b8*/ 	.word	0x00004008
        /*01bc*/ 	.short	0x0108
        /*01be*/ 	.byte	0x0d
	.zero		1


	//   ....[6]....
        /*01c0*/ 	.word	0x00004ea0
        /*01c4*/ 	.word	0x000000ff
        /*01c8*/ 	.word	0x00000000
        /*01cc*/ 	.short	0x010a
        /*01ce*/ 	.byte	0x0f
	.zero		1


	//   ....[7]....
        /*01d0*/ 	.word	0x00004ed0
        /*01d4*/ 	.word	0x000000ff
        /*01d8*/ 	.word	0x00000000
        /*01dc*/ 	.short	0x010a
        /*01de*/ 	.byte	0x0f
	.zero		1


	//----- nvinfo : EIATTR_NUM_MBARRIERS
	.align		4
.L_56:
        /*01e0*/ 	.byte	0x03, 0x38
        /*01e2*/ 	.short	0x0002


	//----- nvinfo : EIATTR_EXIT_INSTR_OFFSETS
	.align		4
        /*01e4*/ 	.byte	0x04, 0x1c
        /*01e6*/ 	.short	(.L_58 - .L_57)


	//   ....[0]....
.L_57:
        /*01e8*/ 	.word	0x00004e90


	//----- nvinfo : EIATTR_REQNTID
	.align		4
.L_58:
        /*01ec*/ 	.byte	0x04, 0x10
        /*01ee*/ 	.short	(.L_60 - .L_59)
.L_59:
        /*01f0*/ 	.word	0x00000080
        /*01f4*/ 	.word	0x00000001
        /*01f8*/ 	.word	0x00000001


	//----- nvinfo : EIATTR_CRS_STACK_SIZE
	.align		4
.L_60:
        /*01fc*/ 	.byte	0x04, 0x1e
        /*01fe*/ 	.short	(.L_62 - .L_61)
.L_61:
        /*0200*/ 	.word	0x00000000


	//----- nvinfo : EIATTR_CBANK_PARAM_SIZE
	.align		4
.L_62:
        /*0204*/ 	.byte	0x03, 0x19
        /*0206*/ 	.short	0x0050


	//----- nvinfo : EIATTR_PARAM_CBANK
	.align		4
        /*0208*/ 	.byte	0x04, 0x0a
        /*020a*/ 	.short	(.L_64 - .L_63)
	.align		4
.L_63:
        /*020c*/ 	.word	index@(.nv.constant0.matmul_kernel)
        /*0210*/ 	.short	0x0380
        /*0212*/ 	.short	0x0050


	//----- nvinfo : EIATTR_SW_WAR
	.align		4
.L_64:
        /*0214*/ 	.byte	0x04, 0x36
        /*0216*/ 	.short	(.L_66 - .L_65)
.L_65:
        /*0218*/ 	.word	0x00000008
.L_66:


//--------------------- .nv.compat                --------------------------
	.section	.nv.compat,"",@"SHT_CUDA_COMPAT_INFO"
	.align	4
        /*0000*/ 	.byte	0x02, 0x02, 0x02, 0x00, 0x02, 0x05, 0x05, 0x00, 0x02, 0x03, 0x00, 0x00, 0x02, 0x06, 0x01, 0x00


//--------------------- .nv.callgraph             --------------------------
	.section	.nv.callgraph,"",@"SHT_CUDA_CALLGRAPH"
	.align	4
	.sectionentsize	8
	.align		4
        /*0000*/ 	.word	0x00000000
	.align		4
        /*0004*/ 	.word	0xffffffff
	.align		4
        /*0008*/ 	.word	0x00000000
	.align		4
        /*000c*/ 	.word	0xfffffffe
	.align		4
        /*0010*/ 	.word	0x00000000
	.align		4
        /*0014*/ 	.word	0xfffffffd
	.align		4
        /*0018*/ 	.word	0x00000000
	.align		4
        /*001c*/ 	.word	0xfffffffc


//--------------------- .text.matmul_kernel       --------------------------
	.section	.text.matmul_kernel,"ax",@progbits
	.align	128
        .global         matmul_kernel
        .type           matmul_kernel,@function
        .size           matmul_kernel,(.L_x_20 - matmul_kernel)
        .other          matmul_kernel,@"STO_CUDA_ENTRY STV_DEFAULT"
matmul_kernel:
.text.matmul_kernel:
[----:B------:R-:W0:Y:S01]  /*0000*/  LDC R1, c[0x0][0x37c] ;  /* 0x0000df00ff017b82 */ /* 0x000e220000000800 */
[----:B------:R-:W1:Y:S01]  /*0010*/  S2R R0, SR_TID.X ;  /* 0x0000000000007919 */ /* 0x000e620000002100 */
[----:B------:R-:W2:Y:S01]  /*0020*/  LDCU.64 UR26, c[0x0][0x358] ;  /* 0x00006b00ff1a77ac */ /* 0x000ea20008000a00 */
[----:B-1----:R-:W-:-:S13]  /*0030*/  ISETP.GE.U32.AND P0, PT, R0, 0x20, PT ;  /* 0x000000200000780c */ /* 0x002fda0003f06070 */
[----:B------:R-:W-:Y:S02]  /*0040*/  VOTEU.ANY UP0, P0 ;  /* 0x0000000000ff7886 */ /* 0x000fe40000000100 */
[----:B0-2---:R-:W-:Y:S05]  /*0050*/  BRA.U UP0, `(.L_x_0) ;  /* 0x0000000100b87547 */ /* 0x005fea000b800000 */
[----:B------:R-:W0:Y:S01]  /*0060*/  S2UR UR6, SR_CgaCtaId ;  /* 0x00000000000679c3 */ /* 0x000e220000008800 */
[----:B------:R-:W-:Y:S01]  /*0070*/  NOP ;  /* 0x0000000000007918 */ /* 0x000fe20000000000 */
[----:B------:R-:W-:Y:S02]  /*0080*/  UMOV UR4, 0x40 ;  /* 0x0000004000047882 */ /* 0x000fe40000000000 */
[----:B0-----:R-:W-:-:S09]  /*0090*/  ULEA UR4, UR6, UR4, 0x18 ;  /* 0x0000000406047291 */ /* 0x001fd2000f8ec0ff */
[----:B------:R-:W0:Y:S01]  /*00a0*/  LDS.U8 R2, [UR4] ;  /* 0x00000004ff027984 */ /* 0x000e220008000000 */
[----:B------:R-:W-:Y:S02]  /*00b0*/  UMOV UR4, 0x400 ;  /* 0x0000040000047882 */ /* 0x000fe40000000000 */
[----:B------:R-:W-:Y:S01]  /*00c0*/  ULEA UR4, UR6, UR4, 0x18 ;  /* 0x0000000406047291 */ /* 0x000fe2000f8ec0ff */
[----:B0-----:R-:W-:-:S13]  /*00d0*/  ISETP.NE.AND P0, PT, R2, RZ, PT ;  /* 0x000000ff0200720c */ /* 0x001fda0003f05270 */
[----:B------:R-:W-:Y:S05]  /*00e0*/  @P0 BRA `(.L_x_1) ;  /* 0x00000000007c0947 */ /* 0x000fea0003800000 */
[----:B------:R-:W-:-:S13]  /*00f0*/  ELECT P0, URZ, PT ;  /* 0x0000000000ff782f */ /* 0x000fda0003800000 */
[----:B------:R-:W-:Y:S05]  /*0100*/  @!P0 BRA `(.L_x_2) ;  /* 0x0000000000848947 */ /* 0x000fea0003800000 */
[----:B------:R-:W-:Y:S01]  /*0110*/  UMOV UR5, 0x2 ;  /* 0x0000000200057882 */ /* 0x000fe20000000000 */
[----:B------:R-:W-:Y:S02]  /*0120*/  IMAD.MOV.U32 R5, RZ, RZ, 0x1 ;  /* 0x00000001ff057424 */ /* 0x000fe400078e00ff */
[----:B------:R-:W-:Y:S02]  /*0130*/  IMAD.MOV.U32 R3, RZ, RZ, 0x3 ;  /* 0x00000003ff037424 */ /* 0x000fe400078e00ff */
[----:B------:R-:W-:Y:S04]  /*0140*/  DEPBAR.LE SB0, 0x36 ;  /* 0x00008d800000791a */ /* 0x000fe80000000000 */
[----:B------:R-:W0:Y:S02]  /*0150*/  UTCATOMSWS.FIND_AND_SET.ALIGN UP1, UR5, UR5 ;  /* 0x00000005000575e3 */ /* 0x000e240008020800 */
[----:B0-----:R-:W-:-:S04]  /*0160*/  PLOP3.LUT P0, PT, PT, PT, UP1, 0x80, 0x8 ;  /* 0x000000000008781c */ /* 0x001fc80003f0f018 */
[----:B------:R-:W-:-:S04]  /*0170*/  SEL R2, RZ, 0xffffffff, !P0 ;  /* 0xffffffffff027807 */ /* 0x000fc80004000000 */
[----:B------:R-:W-:Y:S01]  /*0180*/  ISETP.NE.AND P0, PT, R2, RZ, PT ;  /* 0x000000ff0200720c */ /* 0x000fe20003f05270 */
[----:B------:R-:W-:-:S12]  /*0190*/  IMAD.U32 R2, RZ, RZ, UR5 ;  /* 0x00000005ff027e24 */ /* 0x000fd8000f8e00ff */
[----:B------:R-:W-:Y:S05]  /*01a0*/  @P0 BRA `(.L_x_3) ;  /* 0x0000000000240947 */ /* 0x000fea0003800000 */
.L_x_4:
[----:B------:R-:W-:Y:S05]  /*01b0*/  NANOSLEEP 0x64 ;  /* 0x000000640000795d */ /* 0x000fea0003800000 */
[----:B------:R-:W-:-:S05]  /*01c0*/  UMOV UR5, 0x2 ;  /* 0x0000000200057882 */ /* 0x000fca0000000000 */
[----:B------:R-:W-:Y:S04]  /*01d0*/  DEPBAR.LE SB0, 0x36 ;  /* 0x00008d800000791a */ /* 0x000fe80000000000 */
[----:B------:R-:W0:Y:S02]  /*01e0*/  UTCATOMSWS.FIND_AND_SET.ALIGN UP1, UR5, UR5 ;  /* 0x00000005000575e3 */ /* 0x000e240008020800 */
[----:B0-----:R-:W-:-:S04]  /*01f0*/  PLOP3.LUT P0, PT, PT, PT, UP1, 0x80, 0x8 ;  /* 0x000000000008781c */ /* 0x001fc80003f0f018 */
[----:B------:R-:W-:-:S04]  /*0200*/  SEL R2, RZ, 0xffffffff, !P0 ;  /* 0xffffffffff027807 */ /* 0x000fc80004000000 */
[----:B------:R-:W-:Y:S01]  /*0210*/  ISETP.NE.AND P0, PT, R2, RZ, PT ;  /* 0x000000ff0200720c */ /* 0x000fe20003f05270 */
[----:B------:R-:W-:-:S12]  /*0220*/  IMAD.U32 R2, RZ, RZ, UR5 ;  /* 0x00000005ff027e24 */ /* 0x000fd8000f8e00ff */
[----:B------:R-:W-:Y:S05]  /*0230*/  @!P0 BRA `(.L_x_4) ;  /* 0xfffffffc00dc8947 */ /* 0x000fea000383ffff */
.L_x_3:
[C---:B------:R-:W-:Y:S01]  /*0240*/  VIADD R4, R2.reuse, 0x10 ;  /* 0x0000001002047836 */ /* 0x040fe20000000000 */
[----:B------:R-:W-:Y:S01]  /*0250*/  UMOV UR5, 0x50 ;  /* 0x0000005000057882 */ /* 0x000fe20000000000 */
[----:B------:R-:W-:Y:S01]  /*0260*/  SHF.L.U32 R3, R3, R2, RZ ;  /* 0x0000000203037219 */ /* 0x000fe200000006ff */
[----:B------:R-:W-:Y:S01]  /*0270*/  ULEA UR5, UR6, UR5, 0x18 ;  /* 0x0000000506057291 */ /* 0x000fe2000f8ec0ff */
[----:B------:R-:W-:Y:S01]  /*0280*/  IMAD.SHL.U32 R2, R2, 0x20, RZ ;  /* 0x0000002002027824 */ /* 0x000fe200078e00ff */
[----:B------:R-:W-:-:S04]  /*0290*/  SHF.L.U32 R4, R5, R4, RZ ;  /* 0x0000000405047219 */ /* 0x000fc800000006ff */
[----:B------:R-:W-:-:S05]  /*02a0*/  LOP3.LUT R3, R4, R3, RZ, 0xfc, !PT ;  /* 0x0000000304037212 */ /* 0x000fca00078efcff */
[----:B------:R0:W-:Y:S04]  /*02b0*/  ATOMS.OR RZ, [UR5], R3 ;  /* 0x00000003ffff798c */ /* 0x0001e8000b000005 */
[----:B------:R0:W-:Y:S01]  /*02c0*/  STS [UR4], R2 ;  /* 0x00000002ff007988 */ /* 0x0001e20008000804 */
[----:B------:R-:W-:Y:S05]  /*02d0*/  BRA `(.L_x_2) ;  /* 0x0000000000107947 */ /* 0x000fea0003800000 */
.L_x_1:
[----:B------:R-:W-:-:S05]  /*02e0*/  IMAD.MOV.U32 R2, RZ, RZ, -0x1 ;  /* 0xffffffffff027424 */ /* 0x000fca00078e00ff */
[----:B------:R0:W-:Y:S02]  /*02f0*/  STS [UR4], R2 ;  /* 0x00000002ff007988 */ /* 0x0001e40008000804 */
[----:B0-----:R-:W-:-:S07]  /*0300*/  MOV R2, 0x320 ;  /* 0x0000032000027802 */ /* 0x001fce0000000f00 */
[----:B------:R-:W-:Y:S05]  /*0310*/  CALL.REL.NOINC `($__internal_1_$__cuda_sm10x_tcgen05_guardrail_trap_phase_invalid_during_alloc) ;  /* 0x0000004c00047944 */ /* 0x000fea0003c00000 */
.L_x_2:
[----:B------:R-:W-:Y:S05]  /*0320*/  WARPSYNC.ALL ;  /* 0x0000000000007948 */ /* 0x000fea0003800000 */
[----:B------:R-:W-:Y:S01]  /*0330*/  NOP ;  /* 0x0000000000007918 */ /* 0x000fe20000000000 */
.L_x_0:
[----:B------:R-:W1:Y:S08]  /*0340*/  LDC.64 R18, c[0x0][0x398] ;  /* 0x0000e600ff127b82 */ /* 0x000e700000000a00 */
[----:B------:R-:W2:Y:S02]  /*0350*/  S2UR UR5, SR_CgaSize ;  /* 0x00000000000579c3 */ /* 0x000ea40000008a00 */
[----:B--2---:R-:W-:-:S12]  /*0360*/  UIMAD UR5, UR5, -0xa0, URZ ;  /* 0xffffff60050578a4 */ /* 0x004fd8000f8e02ff */
[----:B------:R-:W2:Y:S01]  /*0370*/  LDCU UR5, c[0x0][UR5+0x2b0] ;  /* 0x00005600050577ac */ /* 0x000ea20008000800 */
[----:B------:R-:W-:Y:S01]  /*0380*/  UMOV UR13, 0x400 ;  /* 0x00000400000d7882 */ /* 0x000fe20000000000 */
[----:B------:R-:W3:Y:S01]  /*0390*/  LDCU.128 UR8, c[0x0][0x380] ;  /* 0x00007000ff0877ac */ /* 0x000ee20008000c00 */
[----:B------:R-:W4:Y:S01]  /*03a0*/  S2UR UR4, SR_CTAID.X ;  /* 0x00000000000479c3 */ /* 0x000f220000002500 */
[----:B------:R-:W-:-:S07]  /*03b0*/  UMOV UR6, 0x1 ;  /* 0x0000000100067882 */ /* 0x000fce0000000000 */
[----:B------:R-:W5:Y:S01]  /*03c0*/  LDC.64 R72, c[0x0][0x3a8] ;  /* 0x0000ea00ff487b82 */ /* 0x000f620000000a00 */
[----:B01----:R-:W-:Y:S01]  /*03d0*/  VIADD R2, R19, 0x7f ;  /* 0x0000007f13027836 */ /* 0x003fe20000000000 */
[----:B------:R-:W-:-:S04]  /*03e0*/  IABS R28, R18 ;  /* 0x00000012001c7213 */ /* 0x000fc80000000000 */
[----:B------:R-:W-:Y:S02]  /*03f0*/  SHF.R.S32.HI R3, RZ, 0x1f, R2 ;  /* 0x0000001fff037819 */ /* 0x000fe40000011402 */
[----:B----4-:R-:W-:Y:S02]  /*0400*/  I2FP.F32.U32 R6, UR4 ;  /* 0x0000000400067c45 */ /* 0x010fe40008201000 */
[----:B------:R-:W-:-:S03]  /*0410*/  LEA.HI R3, R3, R2, RZ, 0x7 ;  /* 0x0000000203037211 */ /* 0x000fc600078f38ff */
[----:B--2---:R-:W-:Y:S01]  /*0420*/  FMUL R6, R6, UR5 ;  /* 0x0000000506067c20 */ /* 0x004fe20008400000 */
[----:B------:R-:W-:Y:S01]  /*0430*/  SHF.R.S32.HI R3, RZ, 0x7, R3 ;  /* 0x00000007ff037819 */ /* 0x000fe20000011403 */
[----:B------:R-:W0:Y:S02]  /*0440*/  S2UR UR5, SR_CgaCtaId ;  /* 0x00000000000579c3 */ /* 0x000e240000008800 */
[----:B------:R-:W1:Y:S02]  /*0450*/  F2I.U32.TRUNC.NTZ R7, R6 ;  /* 0x0000000600077305 */ /* 0x000e64000020f000 */
[----:B------:R-:W-:-:S05]  /*0460*/  IMAD.SHL.U32 R4, R3, 0x8, RZ ;  /* 0x0000000803047824 */ /* 0x000fca00078e00ff */
[----:B------:R-:W-:-:S04]  /*0470*/  IABS R9, R4 ;  /* 0x0000000400097213 */ /* 0x000fc80000000000 */
[----:B------:R-:W2:Y:S01]  /*0480*/  I2F.RP R5, R9 ;  /* 0x0000000900057306 */ /* 0x000ea20000209400 */
[----:B-1----:R-:W-:Y:S01]  /*0490*/  IABS R10, R7 ;  /* 0x00000007000a7213 */ /* 0x002fe20000000000 */
[----:B0-----:R-:W-:Y:S01]  /*04a0*/  ULEA UR13, UR5, UR13, 0x18 ;  /* 0x0000000d050d7291 */ /* 0x001fe2000f8ec0ff */
[----:B------:R-:W-:Y:S01]  /*04b0*/  BAR.SYNC.DEFER_BLOCKING 0x0 ;  /* 0x0000000000007b1d */ /* 0x000fe20000010000 */
[----:B------:R-:W-:Y:S02]  /*04c0*/  USHF.L.U32 UR28, UR5, 0x6, URZ ;  /* 0x00000006051c7899 */ /* 0x000fe400080006ff */
[----:B------:R-:W-:Y:S02]  /*04d0*/  USHF.L.U32 UR4, UR5, 0x5, URZ ;  /* 0x0000000505047899 */ /* 0x000fe400080006ff */
[----:B------:R-:W-:Y:S01]  /*04e0*/  UIADD3 UR15, UPT, UPT, UR13, 0x4000, URZ ;  /* 0x000040000d0f7890 */ /* 0x000fe2000fffe0ff */
[----:B--2---:R-:W0:Y:S01]  /*04f0*/  MUFU.RCP R5, R5 ;  /* 0x0000000500057308 */ /* 0x004e220000001000 */
[----:B------:R-:W-:Y:S01]  /*0500*/  ULOP3.LUT UR4, UR4, 0x40, URZ, 0xc0, !UPT ;  /* 0x0000004004047892 */ /* 0x000fe2000f8ec0ff */
[----:B0-----:R-:W-:Y:S01]  /*0510*/  VIADD R2, R5, 0xffffffe ;  /* 0x0ffffffe05027836 */ /* 0x001fe20000000000 */
[----:B------:R-:W-:Y:S01]  /*0520*/  IABS R5, R4 ;  /* 0x0000000400057213 */ /* 0x000fe20000000000 */
[----:B------:R-:W0:Y:S04]  /*0530*/  LDS R13, [UR13] ;  /* 0x0000000dff0d7984 */ /* 0x000e280008000800 */
[----:B------:R1:W2:Y:S02]  /*0540*/  F2I.FTZ.U32.TRUNC.NTZ R3, R2 ;  /* 0x0000000200037305 */ /* 0x0002a4000021f000 */
[----:B-1----:R-:W-:-:S02]  /*0550*/  IMAD.MOV.U32 R2, RZ, RZ, RZ ;  /* 0x000000ffff027224 */ /* 0x002fc400078e00ff */
[----:B--2---:R-:W-:-:S04]  /*0560*/  IMAD.MOV R8, RZ, RZ, -R3 ;  /* 0x000000ffff087224 */ /* 0x004fc800078e0a03 */
[----:B------:R-:W-:Y:S02]  /*0570*/  IMAD R11, R8, R9, RZ ;  /* 0x00000009080b7224 */ /* 0x000fe400078e02ff */
[----:B------:R-:W-:Y:S02]  /*0580*/  IMAD.MOV.U32 R8, RZ, RZ, R10 ;  /* 0x000000ffff087224 */ /* 0x000fe400078e000a */
[----:B------:R-:W-:-:S04]  /*0590*/  IMAD.HI.U32 R3, R3, R11, R2 ;  /* 0x0000000b03037227 */ /* 0x000fc800078e0002 */
[----:B------:R-:W-:Y:S02]  /*05a0*/  IMAD.MOV R2, RZ, RZ, -R5 ;  /* 0x000000ffff027224 */ /* 0x000fe400078e0a05 */
[----:B------:R-:W-:-:S04]  /*05b0*/  IMAD.HI.U32 R3, R3, R8, RZ ;  /* 0x0000000803037227 */ /* 0x000fc800078e00ff */
[----:B------:R-:W-:Y:S01]  /*05c0*/  IMAD R2, R3, R2, R8 ;  /* 0x0000000203027224 */ /* 0x000fe200078e0208 */
[----:B------:R-:W-:Y:S04]  /*05d0*/  BAR.SYNC.DEFER_BLOCKING 0x0 ;  /* 0x0000000000007b1d */ /* 0x000fe80000010000 */
[----:B------:R-:W-:Y:S02]  /*05e0*/  ISETP.GT.U32.AND P1, PT, R9, R2, PT ;  /* 0x000000020900720c */ /* 0x000fe40003f24070 */
[----:B0-----:R-:W-:-:S11]  /*05f0*/  R2UR UR12, R13 ;  /* 0x000000000d0c72ca */ /* 0x001fd600000e0000 */
[----:B------:R-:W-:Y:S02]  /*0600*/  @!P1 IMAD.IADD R2, R2, 0x1, -R9 ;  /* 0x0000000102029824 */ /* 0x000fe400078e0a09 */
[----:B------:R-:W-:Y:S01]  /*0610*/  @!P1 VIADD R3, R3, 0x1 ;  /* 0x0000000103039836 */ /* 0x000fe20000000000 */
[----:B------:R-:W-:Y:S02]  /*0620*/  ISETP.NE.AND P1, PT, R4, RZ, PT ;  /* 0x000000ff0400720c */ /* 0x000fe40003f25270 */
[----:B------:R-:W-:Y:S02]  /*0630*/  ISETP.GE.U32.AND P0, PT, R2, R9, PT ;  /* 0x000000090200720c */ /* 0x000fe40003f06070 */
[----:B------:R-:W-:-:S04]  /*0640*/  LOP3.LUT R2, R7, R4, RZ, 0x3c, !PT ;  /* 0x0000000407027212 */ /* 0x000fc800078e3cff */
[----:B------:R-:W-:Y:S01]  /*0650*/  ISETP.GE.AND P2, PT, R2, RZ, PT ;  /* 0x000000ff0200720c */ /* 0x000fe20003f46270 */
[----:B------:R-:W-:-:S06]  /*0660*/  VIADD R2, R18, 0x7f ;  /* 0x0000007f12027836 */ /* 0x000fcc0000000000 */
[----:B------:R-:W-:-:S04]  /*0670*/  @P0 VIADD R3, R3, 0x1 ;  /* 0x0000000103030836 */ /* 0x000fc80000000000 */
[----:B------:R-:W-:Y:S01]  /*0680*/  IMAD.MOV.U32 R5, RZ, RZ, R3 ;  /* 0x000000ffff057224 */ /* 0x000fe200078e0003 */
[----:B------:R-:W-:-:S03]  /*0690*/  SHF.R.S32.HI R3, RZ, 0x1f, R2 ;  /* 0x0000001fff037819 */ /* 0x000fc60000011402 */
[----:B------:R-:W-:Y:S01]  /*06a0*/  @!P2 IMAD.MOV R5, RZ, RZ, -R5 ;  /* 0x000000ffff05a224 */ /* 0x000fe200078e0a05 */
[----:B------:R-:W-:Y:S02]  /*06b0*/  @!P1 LOP3.LUT R5, RZ, R4, RZ, 0x33, !PT ;  /* 0x00000004ff059212 */ /* 0x000fe400078e33ff */
[----:B------:R-:W-:-:S03]  /*06c0*/  LEA.HI R3, R3, R2, RZ, 0x7 ;  /* 0x0000000203037211 */ /* 0x000fc600078f38ff */
[----:B------:R-:W-:Y:S02]  /*06d0*/  IMAD.SHL.U32 R12, R5, 0x8, RZ ;  /* 0x00000008050c7824 */ /* 0x000fe400078e00ff */
[----:B------:R-:W-:-:S03]  /*06e0*/  IMAD.MOV R5, RZ, RZ, -R5 ;  /* 0x000000ffff057224 */ /* 0x000fc600078e0a05 */
[----:B------:R-:W-:Y:S01]  /*06f0*/  LEA.HI.SX32 R3, R3, -R12, 0x19 ;  /* 0x8000000c03037211 */ /* 0x000fe200078fcaff */
[----:B------:R-:W-:-:S03]  /*0700*/  IMAD R7, R4, R5, R7 ;  /* 0x0000000504077224 */ /* 0x000fc600078e0207 */
[----:B------:R-:W-:Y:S02]  /*0710*/  VIMNMX R14, PT, PT, R3, 0x8, PT ;  /* 0x00000008030e7848 */ /* 0x000fe40003fe0100 */
[----:B------:R-:W-:Y:S02]  /*0720*/  IABS R4, R7 ;  /* 0x0000000700047213 */ /* 0x000fe40000000000 */
[----:B------:R-:W-:-:S04]  /*0730*/  IABS R8, R14 ;  /* 0x0000000e00087213 */ /* 0x000fc80000000000 */
[----:B------:R-:W0:Y:S08]  /*0740*/  I2F.RP R6, R8 ;  /* 0x0000000800067306 */ /* 0x000e300000209400 */
[----:B0-----:R-:W0:Y:S02]  /*0750*/  MUFU.RCP R6, R6 ;  /* 0x0000000600067308 */ /* 0x001e240000001000 */
[----:B0-----:R-:W-:Y:S01]  /*0760*/  VIADD R2, R6, 0xffffffe ;  /* 0x0ffffffe06027836 */ /* 0x001fe20000000000 */
[----:B------:R-:W-:-:S05]  /*0770*/  IABS R6, R14 ;  /* 0x0000000e00067213 */ /* 0x000fca0000000000 */
[----:B------:R0:W1:Y:S01]  /*0780*/  F2I.FTZ.U32.TRUNC.NTZ R3, R2 ;  /* 0x0000000200037305 */ /* 0x000062000021f000 */
[----:B------:R-:W-:Y:S02]  /*0790*/  IMAD.MOV R6, RZ, RZ, -R6 ;  /* 0x000000ffff067224 */ /* 0x000fe400078e0a06 */
[----:B0-----:R-:W-:Y:S02]  /*07a0*/  IMAD.MOV.U32 R2, RZ, RZ, RZ ;  /* 0x000000ffff027224 */ /* 0x001fe400078e00ff */
[----:B-1----:R-:W-:-:S04]  /*07b0*/  IMAD.MOV R9, RZ, RZ, -R3 ;  /* 0x000000ffff097224 */ /* 0x002fc800078e0a03 */
[----:B------:R-:W-:-:S04]  /*07c0*/  IMAD R5, R9, R8, RZ ;  /* 0x0000000809057224 */ /* 0x000fc800078e02ff */
[----:B------:R-:W-:Y:S01]  /*07d0*/  IMAD.HI.U32 R2, R3, R5, R2 ;  /* 0x0000000503027227 */ /* 0x000fe200078e0002 */
[----:B------:R-:W-:-:S03]  /*07e0*/  IABS R5, R19 ;  /* 0x0000001300057213 */ /* 0x000fc60000000000 */
[----:B------:R-:W-:Y:S02]  /*07f0*/  IMAD.MOV.U32 R3, RZ, RZ, R4 ;  /* 0x000000ffff037224 */ /* 0x000fe400078e0004 */
[----:B------:R-:W0:Y:S02]  /*0800*/  I2F.RP R4, R28 ;  /* 0x0000001c00047306 */ /* 0x000e240000209400 */
[----:B------:R-:W-:-:S04]  /*0810*/  IMAD.HI.U32 R2, R2, R3, RZ ;  /* 0x0000000302027227 */ /* 0x000fc800078e00ff */
[----:B------:R-:W-:Y:S02]  /*0820*/  IMAD R3, R2, R6, R3 ;  /* 0x0000000602037224 */ /* 0x000fe400078e0203 */
[----:B------:R-:W1:Y:S03]  /*0830*/  I2F.RP R6, R5 ;  /* 0x0000000500067306 */ /* 0x000e660000209400 */
[----:B------:R-:W-:-:S05]  /*0840*/  ISETP.GT.U32.AND P1, PT, R8, R3, PT ;  /* 0x000000030800720c */ /* 0x000fca0003f24070 */
[----:B0-----:R-:W0:Y:S08]  /*0850*/  MUFU.RCP R4, R4 ;  /* 0x0000000400047308 */ /* 0x001e300000001000 */
[----:B------:R-:W-:Y:S01]  /*0860*/  @!P1 IMAD.IADD R3, R3, 0x1, -R8 ;  /* 0x0000000103039824 */ /* 0x000fe200078e0a08 */
[----:B-1----:R-:W1:Y:S01]  /*0870*/  MUFU.RCP R6, R6 ;  /* 0x0000000600067308 */ /* 0x002e620000001000 */
[----:B------:R-:W-:Y:S01]  /*0880*/  @!P1 VIADD R2, R2, 0x1 ;  /* 0x0000000102029836 */ /* 0x000fe20000000000 */
[----:B------:R-:W-:-:S02]  /*0890*/  ISETP.NE.AND P1, PT, R14, RZ, PT ;  /* 0x000000ff0e00720c */ /* 0x000fc40003f25270 */
[----:B------:R-:W-:Y:S02]  /*08a0*/  ISETP.GE.U32.AND P0, PT, R3, R8, PT ;  /* 0x000000080300720c */ /* 0x000fe40003f06070 */
[----:B------:R-:W-:Y:S01]  /*08b0*/  LOP3.LUT R3, R7, R14, RZ, 0x3c, !PT ;  /* 0x0000000e07037212 */ /* 0x000fe200078e3cff */
[----:B0-----:R-:W-:-:S03]  /*08c0*/  VIADD R8, R4, 0xffffffe ;  /* 0x0ffffffe04087836 */ /* 0x001fc60000000000 */
[----:B------:R-:W-:Y:S01]  /*08d0*/  ISETP.GE.AND P2, PT, R3, RZ, PT ;  /* 0x000000ff0300720c */ /* 0x000fe20003f46270 */
[----:B------:R0:W2:Y:S01]  /*08e0*/  F2I.FTZ.U32.TRUNC.NTZ R9, R8 ;  /* 0x0000000800097305 */ /* 0x0000a2000021f000 */
[----:B-1----:R-:W-:Y:S01]  /*08f0*/  VIADD R10, R6, 0xffffffe ;  /* 0x0ffffffe060a7836 */ /* 0x002fe20000000000 */
[----:B------:R-:W-:-:S04]  /*0900*/  SHF.R.U32.HI R6, RZ, 0x5, R0 ;  /* 0x00000005ff067819 */ /* 0x000fc80000011600 */
[----:B------:R-:W-:Y:S02]  /*0910*/  @P0 VIADD R2, R2, 0x1 ;  /* 0x0000000102020836 */ /* 0x000fe40000000000 */
[----:B------:R-:W1:Y:S01]  /*0920*/  F2I.FTZ.U32.TRUNC.NTZ R11, R10 ;  /* 0x0000000a000b7305 */ /* 0x000e62000021f000 */
[----:B0-----:R-:W-:Y:S02]  /*0930*/  IMAD.MOV.U32 R8, RZ, RZ, RZ ;  /* 0x000000ffff087224 */ /* 0x001fe400078e00ff */
[----:B------:R-:W-:Y:S02]  /*0940*/  IMAD.MOV.U32 R4, RZ, RZ, R2 ;  /* 0x000000ffff047224 */ /* 0x000fe400078e0002 */
[----:B------:R-:W-:Y:S02]  /*0950*/  IMAD.SHL.U32 R2, R6, 0x200000, RZ ;  /* 0x0020000006027824 */ /* 0x000fe400078e00ff */
[----:B------:R-:W-:Y:S01]  /*0960*/  @!P2 IMAD.MOV R4, RZ, RZ, -R4 ;  /* 0x000000ffff04a224 */ /* 0x000fe200078e0a04 */
[----:B------:R-:W-:Y:S01]  /*0970*/  @!P1 LOP3.LUT R4, RZ, R14, RZ, 0x33, !PT ;  /* 0x0000000eff049212 */ /* 0x000fe200078e33ff */
[----:B--2---:R-:W-:Y:S01]  /*0980*/  IMAD.MOV R15, RZ, RZ, -R9 ;  /* 0x000000ffff0f7224 */ /* 0x004fe200078e0a09 */
[----:B------:R-:W-:-:S03]  /*0990*/  LOP3.LUT R2, R2, 0x600000, RZ, 0xc0, !PT ;  /* 0x0060000002027812 */ /* 0x000fc600078ec0ff */
[----:B------:R-:W-:Y:S01]  /*09a0*/  IMAD.MOV R3, RZ, RZ, -R4 ;  /* 0x000000ffff037224 */ /* 0x000fe200078e0a04 */
[----:B------:R-:W-:Y:S01]  /*09b0*/  R2UR UR14, R2 ;  /* 0x00000000020e72ca */ /* 0x000fe200000e0000 */
[----:B-1----:R-:W-:Y:S02]  /*09c0*/  IMAD.MOV R10, RZ, RZ, -R11 ;  /* 0x000000ffff0a7224 */ /* 0x002fe400078e0a0b */
[----:B------:R-:W-:Y:S02]  /*09d0*/  IMAD R3, R14, R3, R7 ;  /* 0x000000030e037224 */ /* 0x000fe400078e0207 */
[----:B------:R-:W-:Y:S02]  /*09e0*/  VIADD R7, R6, UR28 ;  /* 0x0000001c06077c36 */ /* 0x000fe40008000000 */
[----:B------:R-:W-:Y:S02]  /*09f0*/  IMAD R13, R15, R28, RZ ;  /* 0x0000001c0f0d7224 */ /* 0x000fe400078e02ff */
[----:B------:R-:W-:-:S02]  /*0a00*/  IMAD.SHL.U32 R2, R4, 0x80, RZ ;  /* 0x0000008004027824 */ /* 0x000fc400078e00ff */
[----:B------:R-:W-:Y:S02]  /*0a10*/  IMAD R15, R10, R5, RZ ;  /* 0x000000050a0f7224 */ /* 0x000fe400078e02ff */
[----:B------:R-:W-:Y:S01]  /*0a20*/  IMAD.HI.U32 R8, R9, R13, R8 ;  /* 0x0000000d09087227 */ /* 0x000fe200078e0008 */
[----:B------:R-:W-:Y:S01]  /*0a30*/  LOP3.LUT R9, R2, 0x43, R7, 0xf8, !PT ;  /* 0x0000004302097812 */ /* 0x000fe200078ef807 */
[----:B------:R-:W-:Y:S02]  /*0a40*/  UIADD3 UR14, UPT, UPT, UR12, UR14, URZ ;  /* 0x0000000e0c0e7290 */ /* 0x000fe4000fffe0ff */
[----:B------:R-:W-:Y:S01]  /*0a50*/  IMAD.MOV.U32 R10, RZ, RZ, RZ ;  /* 0x000000ffff0a7224 */ /* 0x000fe200078e00ff */
[C---:B------:R-:W-:Y:S01]  /*0a60*/  LOP3.LUT R7, R9.reuse, 0x8, RZ, 0xfc, !PT ;  /* 0x0000000809077812 */ /* 0x040fe200078efcff */
[----:B------:R-:W-:Y:S01]  /*0a70*/  IMAD.IADD R3, R12, 0x1, R3 ;  /* 0x000000010c037824 */ /* 0x000fe200078e0203 */
[----:B------:R-:W-:Y:S01]  /*0a80*/  LOP3.LUT R4, R9, 0x4, RZ, 0xfc, !PT ;  /* 0x0000000409047812 */ /* 0x000fe200078efcff */
[----:B------:R-:W-:Y:S01]  /*0a90*/  IMAD.HI.U32 R10, R11, R15, R10 ;  /* 0x0000000f0b0a7227 */ /* 0x000fe200078e000a */
[----:B------:R-:W-:-:S02]  /*0aa0*/  IABS R13, R9 ;  /* 0x00000009000d7213 */ /* 0x000fc40000000000 */
[----:B------:R-:W-:Y:S02]  /*0ab0*/  IABS R17, R7 ;  /* 0x0000000700117213 */ /* 0x000fe40000000000 */
[----:B------:R-:W-:Y:S02]  /*0ac0*/  ISETP.GE.AND P3, PT, R4, RZ, PT ;  /* 0x000000ff0400720c */ /* 0x000fe40003f66270 */
[----:B------:R-:W-:Y:S01]  /*0ad0*/  IABS R15, R4 ;  /* 0x00000004000f7213 */ /* 0x000fe20000000000 */
[----:B------:R-:W-:Y:S01]  /*0ae0*/  IMAD.HI.U32 R12, R10, R17, RZ ;  /* 0x000000110a0c7227 */ /* 0x000fe200078e00ff */
[----:B------:R-:W-:Y:S02]  /*0af0*/  ISETP.GE.AND P2, PT, R7, RZ, PT ;  /* 0x000000ff0700720c */ /* 0x000fe40003f46270 */
[----:B------:R-:W-:Y:S01]  /*0b00*/  LOP3.LUT R4, R0, 0x3f, RZ, 0xc0, !PT ;  /* 0x0000003f00047812 */ /* 0x000fe200078ec0ff */
[C---:B------:R-:W-:Y:S01]  /*0b10*/  IMAD.HI.U32 R7, R10.reuse, R13, RZ ;  /* 0x0000000d0a077227 */ /* 0x040fe200078e00ff */
[----:B------:R-:W-:Y:S01]  /*0b20*/  LEA R3, R3, UR4, 0x7 ;  /* 0x0000000403037c11 */ /* 0x000fe2000f8e38ff */
[----:B------:R-:W0:Y:S01]  /*0b30*/  LDCU UR4, c[0x0][0x3b0] ;  /* 0x00007600ff0477ac */ /* 0x000e220008000800 */
[C---:B------:R-:W-:Y:S01]  /*0b40*/  LOP3.LUT R25, R9.reuse, 0xc, RZ, 0xfc, !PT ;  /* 0x0000000c09197812 */ /* 0x040fe200078efcff */
[----:B------:R-:W-:Y:S01]  /*0b50*/  IMAD.MOV R14, RZ, RZ, -R7 ;  /* 0x000000ffff0e7224 */ /* 0x000fe200078e0a07 */
[C---:B------:R-:W-:Y:S01]  /*0b60*/  LOP3.LUT R27, R9.reuse, 0x10, RZ, 0xfc, !PT ;  /* 0x00000010091b7812 */ /* 0x040fe200078efcff */
[----:B------:R-:W-:Y:S01]  /*0b70*/  IMAD.HI.U32 R11, R10, R15, RZ ;  /* 0x0000000f0a0b7227 */ /* 0x000fe200078e00ff */
[----:B------:R-:W-:-:S02]  /*0b80*/  LOP3.LUT R29, R9, 0x14, RZ, 0xfc, !PT ;  /* 0x00000014091d7812 */ /* 0x000fc400078efcff */
[----:B------:R-:W-:Y:S01]  /*0b90*/  LOP3.LUT R33, R9, 0x1c, RZ, 0xfc, !PT ;  /* 0x0000001c09217812 */ /* 0x000fe200078efcff */
[----:B------:R-:W-:Y:S01]  /*0ba0*/  IMAD.IADD R3, R4, 0x1, R3 ;  /* 0x0000000104037824 */ /* 0x000fe200078e0203 */
[----:B------:R-:W-:Y:S01]  /*0bb0*/  IABS R22, R29 ;  /* 0x0000001d00167213 */ /* 0x000fe20000000000 */
[----:B------:R-:W-:Y:S01]  /*0bc0*/  IMAD.MOV R20, RZ, RZ, -R12 ;  /* 0x000000ffff147224 */ /* 0x000fe200078e0a0c */
[----:B------:R-:W-:Y:S01]  /*0bd0*/  IABS R26, R33 ;  /* 0x00000021001a7213 */ /* 0x000fe20000000000 */
[C---:B------:R-:W-:Y:S01]  /*0be0*/  IMAD R12, R5.reuse, R14, R13 ;  /* 0x0000000e050c7224 */ /* 0x040fe200078e020d */
[----:B------:R-:W-:Y:S01]  /*0bf0*/  IABS R13, R25 ;  /* 0x00000019000d7213 */ /* 0x000fe20000000000 */
[----:B------:R-:W-:Y:S01]  /*0c00*/  IMAD.MOV R16, RZ, RZ, -R11 ;  /* 0x000000ffff107224 */ /* 0x000fe200078e0a0b */
[----:B------:R-:W-:Y:S02]  /*0c10*/  IABS R11, R3 ;  /* 0x00000003000b7213 */ /* 0x000fe40000000000 */
[----:B------:R-:W-:Y:S01]  /*0c20*/  ISETP.GT.U32.AND P6, PT, R5, R12, PT ;  /* 0x0000000c0500720c */ /* 0x000fe20003fc4070 */
[----:B------:R-:W-:Y:S01]  /*0c30*/  IMAD.HI.U32 R7, R10, R13, RZ ;  /* 0x0000000d0a077227 */ /* 0x000fe200078e00ff */
[----:B------:R-:W-:-:S02]  /*0c40*/  LOP3.LUT R31, R9, 0x18, RZ, 0xfc, !PT ;  /* 0x00000018091f7812 */ /* 0x000fc400078efcff */
[C---:B------:R-:W-:Y:S01]  /*0c50*/  LOP3.LUT R35, R9.reuse, 0x20, RZ, 0xfc, !PT ;  /* 0x0000002009237812 */ /* 0x040fe200078efcff */
[----:B------:R-:W-:Y:S01]  /*0c60*/  IMAD.HI.U32 R8, R8, R11, RZ ;  /* 0x0000000b08087227 */ /* 0x000fe200078e00ff */
[----:B------:R-:W-:Y:S02]  /*0c70*/  IABS R24, R31 ;  /* 0x0000001f00187213 */ /* 0x000fe40000000000 */
[----:B------:R-:W-:Y:S01]  /*0c80*/  LOP3.LUT R37, R9, 0x24, RZ, 0xfc, !PT ;  /* 0x0000002409257812 */ /* 0x000fe200078efcff */
[----:B------:R-:W-:Y:S01]  /*0c90*/  IMAD R14, R5, R16, R15 ;  /* 0x00000010050e7224 */ /* 0x000fe200078e020f */
[----:B------:R-:W-:Y:S01]  /*0ca0*/  LOP3.LUT R15, R9, 0x3c, RZ, 0xfc, !PT ;  /* 0x0000003c090f7812 */ /* 0x000fe200078efcff */
[----:B------:R-:W-:Y:S01]  /*0cb0*/  IMAD R16, R5, R20, R17 ;  /* 0x0000001405107224 */ /* 0x000fe200078e0211 */
[----:B------:R-:W-:Y:S01]  /*0cc0*/  IABS R17, R27 ;  /* 0x0000001b00117213 */ /* 0x000fe20000000000 */
[----:B------:R-:W-:Y:S01]  /*0cd0*/  IMAD.MOV R20, RZ, RZ, -R7 ;  /* 0x000000ffff147224 */ /* 0x000fe200078e0a07 */
[----:B------:R-:W-:Y:S01]  /*0ce0*/  IABS R32, R15 ;  /* 0x0000000f00207213 */ /* 0x000fe20000000000 */
[----:B------:R-:W-:Y:S01]  /*0cf0*/  IMAD.MOV R7, RZ, RZ, -R8 ;  /* 0x000000ffff077224 */ /* 0x000fe200078e0a08 */
[----:B------:R-:W-:Y:S01]  /*0d00*/  ISETP.GE.AND P4, PT, R15, RZ, PT ;  /* 0x000000ff0f00720c */ /* 0x000fe20003f86270 */
[----:B------:R-:W-:Y:S01]  /*0d10*/  IMAD R8, R5, R20, R13 ;  /* 0x0000001405087224 */ /* 0x000fe200078e020d */
[----:B------:R-:W-:Y:S01]  /*0d20*/  IABS R30, R37 ;  /* 0x00000025001e7213 */ /* 0x000fe20000000000 */
[----:B------:R-:W-:Y:S01]  /*0d30*/  IMAD R7, R28, R7, R11 ;  /* 0x000000071c077224 */ /* 0x000fe200078e020b */
[C---:B------:R-:W-:Y:S01]  /*0d40*/  LOP3.LUT R39, R9.reuse, 0x28, RZ, 0xfc, !PT ;  /* 0x0000002809277812 */ /* 0x040fe200078efcff */
[----:B------:R-:W-:Y:S01]  /*0d50*/  IMAD.HI.U32 R15, R10, R32, RZ ;  /* 0x000000200a0f7227 */ /* 0x000fe200078e00ff */
[----:B------:R-:W-:-:S02]  /*0d60*/  LOP3.LUT R41, R9, 0x2c, RZ, 0xfc, !PT ;  /* 0x0000002c09297812 */ /* 0x000fc400078efcff */
[----:B------:R-:W-:Y:S01]  /*0d70*/  ISETP.GT.U32.AND P0, PT, R28, R7, PT ;  /* 0x000000071c00720c */ /* 0x000fe20003f04070 */
[----:B------:R-:W-:Y:S01]  /*0d80*/  IMAD.MOV R15, RZ, RZ, -R15 ;  /* 0x000000ffff0f7224 */ /* 0x000fe200078e0a0f */
[C---:B------:R-:W-:Y:S01]  /*0d90*/  LOP3.LUT R44, R9.reuse, 0x34, RZ, 0xfc, !PT ;  /* 0x00000034092c7812 */ /* 0x040fe200078efcff */
[----:B------:R-:W-:Y:S01]  /*0da0*/  IMAD.HI.U32 R11, R10, R17, RZ ;  /* 0x000000110a0b7227 */ /* 0x000fe200078e00ff */
[C---:B------:R-:W-:Y:S02]  /*0db0*/  LOP3.LUT R43, R9.reuse, 0x30, RZ, 0xfc, !PT ;  /* 0x00000030092b7812 */ /* 0x040fe400078efcff */
[----:B------:R-:W-:Y:S01]  /*0dc0*/  LOP3.LUT R23, R9, 0x38, RZ, 0xfc, !PT ;  /* 0x0000003809177812 */ /* 0x000fe200078efcff */
[C---:B------:R-:W-:Y:S01]  /*0dd0*/  IMAD R32, R5.reuse, R15, R32 ;  /* 0x0000000f05207224 */ /* 0x040fe200078e0220 */
[----:B------:R-:W-:Y:S01]  /*0de0*/  IABS R15, R35 ;  /* 0x00000023000f7213 */ /* 0x000fe20000000000 */
[----:B------:R-:W-:Y:S01]  /*0df0*/  IMAD.MOV R20, RZ, RZ, -R11 ;  /* 0x000000ffff147224 */ /* 0x000fe200078e0a0b */
[----:B------:R-:W-:Y:S01]  /*0e00*/  IABS R38, R44 ;  /* 0x0000002c00267213 */ /* 0x000fe20000000000 */
[----:B------:R-:W-:Y:S01]  /*0e10*/  @!P6 IMAD.IADD R12, R12, 0x1, -R5 ;  /* 0x000000010c0ce824 */ /* 0x000fe200078e0a05 */
[----:B------:R-:W-:Y:S01]  /*0e20*/  ISETP.GT.U32.AND P1, PT, R5, R32, PT ;  /* 0x000000200500720c */ /* 0x000fe20003f24070 */
[----:B------:R-:W-:Y:S01]  /*0e30*/  @!P0 IMAD.IADD R7, R7, 0x1, -R28 ;  /* 0x0000000107078824 */ /* 0x000fe200078e0a1c */
[----:B------:R-:W-:Y:S01]  /*0e40*/  ISETP.GE.AND P0, PT, R3, RZ, PT ;  /* 0x000000ff0300720c */ /* 0x000fe20003f06270 */
[----:B------:R-:W-:Y:S01]  /*0e50*/  IMAD.HI.U32 R13, R10, R22, RZ ;  /* 0x000000160a0d7227 */ /* 0x000fe200078e00ff */
[----:B------:R-:W-:-:S02]  /*0e60*/  ISETP.GT.U32.AND P6, PT, R5, R12, PT ;  /* 0x0000000c0500720c */ /* 0x000fc40003fc4070 */
[----:B------:R-:W-:Y:S01]  /*0e70*/  ISETP.GT.U32.AND P5, PT, R28, R7, PT ;  /* 0x000000071c00720c */ /* 0x000fe20003fa4070 */
[----:B------:R-:W-:Y:S01]  /*0e80*/  IMAD R20, R5, R20, R17 ;  /* 0x0000001405147224 */ /* 0x000fe200078e0211 */
[----:B------:R-:W-:Y:S01]  /*0e90*/  IABS R17, R41 ;  /* 0x0000002900117213 */ /* 0x000fe20000000000 */
[----:B------:R-:W-:Y:S01]  /*0ea0*/  IMAD.MOV R13, RZ, RZ, -R13 ;  /* 0x000000ffff0d7224 */ /* 0x000fe200078e0a0d */
[----:B------:R-:W-:Y:S01]  /*0eb0*/  IABS R21, R43 ;  /* 0x0000002b00157213 */ /* 0x000fe20000000000 */
[----:B------:R-:W-:Y:S01]  /*0ec0*/  IMAD.HI.U32 R11, R10, R24, RZ ;  /* 0x000000180a0b7227 */ /* 0x000fe200078e00ff */
[----:B------:R-:W-:-:S03]  /*0ed0*/  IABS R40, R23 ;  /* 0x0000001700287213 */ /* 0x000fc60000000000 */
[----:B------:R-:W-:Y:S02]  /*0ee0*/  @!P1 IMAD.IADD R32, R32, 0x1, -R5 ;  /* 0x0000000120209824 */ /* 0x000fe400078e0a05 */
[----:B------:R-:W-:Y:S02]  /*0ef0*/  IMAD R22, R5, R13, R22 ;  /* 0x0000000d05167224 */ /* 0x000fe400078e0216 */
[----:B------:R-:W-:Y:S01]  /*0f00*/  @!P5 IMAD.IADD R7, R7, 0x1, -R28 ;  /* 0x000000010707d824 */ /* 0x000fe200078e0a1c */
[----:B------:R-:W-:Y:S01]  /*0f10*/  ISETP.GT.U32.AND P1, PT, R5, R32, PT ;  /* 0x000000200500720c */ /* 0x000fe20003f24070 */
[----:B------:R-:W-:Y:S01]  /*0f20*/  IMAD.HI.U32 R13, R10, R26, RZ ;  /* 0x0000001a0a0d7227 */ /* 0x000fe200078e00ff */
[----:B------:R-:W-:-:S03]  /*0f30*/  ISETP.NE.AND P5, PT, R18, RZ, PT ;  /* 0x000000ff1200720c */ /* 0x000fc60003fa5270 */
[----:B------:R-:W-:Y:S02]  /*0f40*/  IMAD.MOV.U32 R46, RZ, RZ, R7 ;  /* 0x000000ffff2e7224 */ /* 0x000fe400078e0007 */
[----:B------:R-:W-:Y:S02]  /*0f50*/  IMAD.MOV R13, RZ, RZ, -R13 ;  /* 0x000000ffff0d7224 */ /* 0x000fe400078e0a0d */
[----:B------:R-:W-:Y:S01]  /*0f60*/  @!P0 IMAD.MOV R46, RZ, RZ, -R46 ;  /* 0x000000ffff2e8224 */ /* 0x000fe200078e0a2e */
[C---:B------:R-:W-:Y:S01]  /*0f70*/  ISETP.GT.U32.AND P0, PT, R5.reuse, R14, PT ;  /* 0x0000000e0500720c */ /* 0x040fe20003f04070 */
[C---:B------:R-:W-:Y:S02]  /*0f80*/  IMAD R26, R5.reuse, R13, R26 ;  /* 0x0000000d051a7224 */ /* 0x040fe400078e021a */
[--C-:B------:R-:W-:Y:S01]  /*0f90*/  @!P1 IMAD.IADD R32, R32, 0x1, -R5.reuse ;  /* 0x0000000120209824 */ /* 0x100fe200078e0a05 */
[C---:B------:R-:W-:Y:S01]  /*0fa0*/  ISETP.GT.U32.AND P1, PT, R5.reuse, R16, PT ;  /* 0x000000100500720c */ /* 0x040fe20003f24070 */
[----:B------:R-:W-:Y:S01]  /*0fb0*/  @!P6 IMAD.IADD R12, R12, 0x1, -R5 ;  /* 0x000000010c0ce824 */ /* 0x000fe200078e0a05 */
[----:B------:R-:W-:Y:S01]  /*0fc0*/  ISETP.GT.U32.AND P6, PT, R5, R8, PT ;  /* 0x000000080500720c */ /* 0x000fe20003fc4070 */
[----:B------:R-:W-:Y:S01]  /*0fd0*/  IMAD.MOV R11, RZ, RZ, -R11 ;  /* 0x000000ffff0b7224 */ /* 0x000fe200078e0a0b */
[----:B------:R-:W-:Y:S01]  /*0fe0*/  @!P5 LOP3.LUT R46, RZ, R18, RZ, 0x33, !PT ;  /* 0x00000012ff2ed212 */ /* 0x000fe200078e33ff */
[----:B------:R-:W-:Y:S01]  /*0ff0*/  IMAD.HI.U32 R13, R10, R30, RZ ;  /* 0x0000001e0a0d7227 */ /* 0x000fe200078e00ff */
[----:B------:R-:W-:-:S03]  /*1000*/  ISETP.GE.AND P5, PT, R9, RZ, PT ;  /* 0x000000ff0900720c */ /* 0x000fc60003fa6270 */
[--C-:B------:R-:W-:Y:S01]  /*1010*/  @!P0 IMAD.IADD R14, R14, 0x1, -R5.reuse ;  /* 0x000000010e0e8824 */ /* 0x100fe200078e0a05 */
[C---:B------:R-:W-:Y:S01]  /*1020*/  ISETP.GT.U32.AND P0, PT, R5.reuse, R20, PT ;  /* 0x000000140500720c */ /* 0x040fe20003f04070 */
[C---:B------:R-:W-:Y:S02]  /*1030*/  IMAD R24, R5.reuse, R11, R24 ;  /* 0x0000000b05187224 */ /* 0x040fe400078e0218 */
[----:B------:R-:W-:Y:S01]  /*1040*/  @!P1 IMAD.IADD R16, R16, 0x1, -R5 ;  /* 0x0000000110109824 */ /* 0x000fe200078e0a05 */
[----:B------:R-:W-:Y:S01]  /*1050*/  ISETP.GT.U32.AND P1, PT, R5, R22, PT ;  /* 0x000000160500720c */ /* 0x000fe20003f24070 */
[----:B------:R-:W-:-:S04]  /*1060*/  IMAD.HI.U32 R11, R10, R15, RZ ;  /* 0x0000000f0a0b7227 */ /* 0x000fc800078e00ff */
[----:B------:R-:W-:Y:S02]  /*1070*/  IMAD.MOV R28, RZ, RZ, -R11 ;  /* 0x000000ffff1c7224 */ /* 0x000fe400078e0a0b */
[--C-:B------:R-:W-:Y:S01]  /*1080*/  @!P6 IMAD.IADD R8, R8, 0x1, -R5.reuse ;  /* 0x000000010808e824 */ /* 0x100fe200078e0a05 */
[C---:B------:R-:W-:Y:S01]  /*1090*/  ISETP.GT.U32.AND P6, PT, R5.reuse, R24, PT ;  /* 0x000000180500720c */ /* 0x040fe20003fc4070 */
[----:B------:R-:W-:Y:S01]  /*10a0*/  @!P0 IMAD.IADD R20, R20, 0x1, -R5 ;  /* 0x0000000114148824 */ /* 0x000fe200078e0a05 */
[C---:B------:R-:W-:Y:S01]  /*10b0*/  ISETP.GT.U32.AND P0, PT, R5.reuse, R26, PT ;  /* 0x0000001a0500720c */ /* 0x040fe20003f04070 */
[C---:B------:R-:W-:Y:S01]  /*10c0*/  IMAD R28, R5.reuse, R28, R15 ;  /* 0x0000001c051c7224 */ /* 0x040fe200078e020f */
[----:B------:R-:W-:Y:S01]  /*10d0*/  IABS R15, R39 ;  /* 0x00000027000f7213 */ /* 0x000fe20000000000 */
[----:B------:R-:W-:Y:S02]  /*10e0*/  @!P1 IMAD.IADD R22, R22, 0x1, -R5 ;  /* 0x0000000116169824 */ /* 0x000fe400078e0a05 */
[----:B------:R-:W-:Y:S01]  /*10f0*/  IMAD.MOV R13, RZ, RZ, -R13 ;  /* 0x000000ffff0d7224 */ /* 0x000fe200078e0a0d */
[----:B------:R-:W-:Y:S01]  /*1100*/  ISETP.GT.U32.AND P1, PT, R5, R28, PT ;  /* 0x0000001c0500720c */ /* 0x000fe20003f24070 */
[----:B------:R-:W-:-:S04]  /*1110*/  IMAD.HI.U32 R7, R10, R15, RZ ;  /* 0x0000000f0a077227 */ /* 0x000fc800078e00ff */
[--C-:B------:R-:W-:Y:S01]  /*1120*/  @!P6 IMAD.IADD R24, R24, 0x1, -R5.reuse ;  /* 0x000000011818e824 */ /* 0x100fe200078e0a05 */
[C---:B------:R-:W-:Y:S01]  /*1130*/  ISETP.GT.U32.AND P6, PT, R5.reuse, R14, PT ;  /* 0x0000000e0500720c */ /* 0x040fe20003fc4070 */
[----:B------:R-:W-:Y:S01]  /*1140*/  @!P0 IMAD.IADD R26, R26, 0x1, -R5 ;  /* 0x000000011a1a8824 */ /* 0x000fe200078e0a05 */
[----:B------:R-:W-:Y:S01]  /*1150*/  ISETP.GT.U32.AND P0, PT, R5, R16, PT ;  /* 0x000000100500720c */ /* 0x000fe20003f04070 */
[----:B------:R-:W-:-:S04]  /*1160*/  IMAD.HI.U32 R9, R10, R17, RZ ;  /* 0x000000110a097227 */ /* 0x000fc800078e00ff */
[----:B------:R-:W-:Y:S01]  /*1170*/  @!P1 IMAD.IADD R28, R28, 0x1, -R5 ;  /* 0x000000011c1c9824 */ /* 0x000fe200078e0a05 */
[C---:B------:R-:W-:Y:S01]  /*1180*/  ISETP.GT.U32.AND P1, PT, R5.reuse, R8, PT ;  /* 0x000000080500720c */ /* 0x040fe20003f24070 */
[----:B------:R-:W-:Y:S01]  /*1190*/  @!P5 IMAD.MOV R12, RZ, RZ, -R12 ;  /* 0x000000ffff0cd224 */ /* 0x000fe200078e0a0c */
[C---:B------:R-:W-:Y:S01]  /*11a0*/  ISETP.GT.U32.AND P5, PT, R5.reuse, R24, PT ;  /* 0x000000180500720c */ /* 0x040fe20003fa4070 */
[C---:B------:R-:W-:Y:S02]  /*11b0*/  IMAD R30, R5.reuse, R13, R30 ;  /* 0x0000000d051e7224 */ /* 0x040fe400078e021e */
[----:B------:R-:W-:Y:S02]  /*11c0*/  IMAD.MOV R18, RZ, RZ, -R7 ;  /* 0x000000ffff127224 */ /* 0x000fe400078e0a07 */
[----:B------:R-:W-:Y:S01]  /*11d0*/  @!P0 IMAD.IADD R16, R16, 0x1, -R5 ;  /* 0x0000000110108824 */ /* 0x000fe200078e0a05 */
[----:B------:R-:W-:Y:S01]  /*11e0*/  ISETP.GT.U32.AND P0, PT, R5, R20, PT ;  /* 0x000000140500720c */ /* 0x000fe20003f04070 */
[----:B------:R-:W-:-:S04]  /*11f0*/  IMAD.HI.U32 R13, R10, R38, RZ ;  /* 0x000000260a0d7227 */ /* 0x000fc800078e00ff */
[----:B------:R-:W-:Y:S02]  /*1200*/  IMAD.MOV R34, RZ, RZ, -R9 ;  /* 0x000000ffff227224 */ /* 0x000fe400078e0a09 */
[----:B------:R-:W-:-:S04]  /*1210*/  IMAD.HI.U32 R11, R10, R21, RZ ;  /* 0x000000150a0b7227 */ /* 0x000fc800078e00ff */
[----:B------:R-:W-:-:S04]  /*1220*/  IMAD.HI.U32 R7, R10, R40, RZ ;  /* 0x000000280a077227 */ /* 0x000fc800078e00ff */
[C---:B------:R-:W-:Y:S02]  /*1230*/  IMAD R10, R5.reuse, R18, R15 ;  /* 0x00000012050a7224 */ /* 0x040fe400078e020f */
[----:B------:R-:W-:Y:S02]  /*1240*/  IMAD.MOV R13, RZ, RZ, -R13 ;  /* 0x000000ffff0d7224 */ /* 0x000fe400078e0a0d */
[C---:B------:R-:W-:Y:S02]  /*1250*/  IMAD R18, R5.reuse, R34, R17 ;  /* 0x0000002205127224 */ /* 0x040fe400078e0211 */
[----:B------:R-:W-:Y:S01]  /*1260*/  @!P6 IMAD.IADD R14, R14, 0x1, -R5 ;  /* 0x000000010e0ee824 */ /* 0x000fe200078e0a05 */
[C---:B------:R-:W-:Y:S01]  /*1270*/  ISETP.GT.U32.AND P6, PT, R5.reuse, R22, PT ;  /* 0x000000160500720c */ /* 0x040fe20003fc4070 */
[----:B------:R-:W-:Y:S02]  /*1280*/  IMAD.MOV.U32 R42, RZ, RZ, R32 ;  /* 0x000000ffff2a7224 */ /* 0x000fe400078e0020 */
[----:B------:R-:W-:-:S02]  /*1290*/  IMAD R38, R5, R13, R38 ;  /* 0x0000000d05267224 */ /* 0x000fc400078e0226 */
[----:B------:R-:W-:Y:S01]  /*12a0*/  @!P4 IMAD.MOV R42, RZ, RZ, -R42 ;  /* 0x000000ffff2ac224 */ /* 0x000fe200078e0a2a */
[C---:B------:R-:W-:Y:S01]  /*12b0*/  ISETP.GT.U32.AND P4, PT, R5.reuse, R28, PT ;  /* 0x0000001c0500720c */ /* 0x040fe20003f84070 */
[----:B------:R-:W-:Y:S01]  /*12c0*/  @!P3 IMAD.MOV R14, RZ, RZ, -R14 ;  /* 0x000000ffff0eb224 */ /* 0x000fe200078e0a0e */
[C---:B------:R-:W-:Y:S01]  /*12d0*/  ISETP.GT.U32.AND P3, PT, R5.reuse, R26, PT ;  /* 0x0000001a0500720c */ /* 0x040fe20003f64070 */
[----:B------:R-:W-:Y:S01]  /*12e0*/  @!P2 IMAD.MOV R16, RZ, RZ, -R16 ;  /* 0x000000ffff10a224 */ /* 0x000fe200078e0a10 */
[C---:B------:R-:W-:Y:S01]  /*12f0*/  ISETP.GT.U32.AND P2, PT, R5.reuse, R30, PT ;  /* 0x0000001e0500720c */ /* 0x040fe20003f44070 */
[--C-:B------:R-:W-:Y:S01]  /*1300*/  @!P1 IMAD.IADD R8, R8, 0x1, -R5.reuse ;  /* 0x0000000108089824 */ /* 0x100fe200078e0a05 */
[C---:B------:R-:W-:Y:S01]  /*1310*/  ISETP.GT.U32.AND P1, PT, R5.reuse, R10, PT ;  /* 0x0000000a0500720c */ /* 0x040fe20003f24070 */
[----:B------:R-:W-:Y:S01]  /*1320*/  @!P0 IMAD.IADD R20, R20, 0x1, -R5 ;  /* 0x0000000114148824 */ /* 0x000fe200078e0a05 */
[----:B------:R-:W-:Y:S01]  /*1330*/  ISETP.GT.U32.AND P0, PT, R5, R18, PT ;  /* 0x000000120500720c */ /* 0x000fe20003f04070 */
[----:B------:R-:W-:-:S02]  /*1340*/  IMAD.MOV R36, RZ, RZ, -R11 ;  /* 0x000000ffff247224 */ /* 0x000fc400078e0a0b */
[----:B------:R-:W-:Y:S01]  /*1350*/  @!P5 IMAD.IADD R24, R24, 0x1, -R5 ;  /* 0x000000011818d824 */ /* 0x000fe200078e0a05 */
[C---:B------:R-:W-:Y:S01]  /*1360*/  ISETP.GT.U32.AND P5, PT, R5.reuse, R38, PT ;  /* 0x000000260500720c */ /* 0x040fe20003fa4070 */
[C---:B------:R-:W-:Y:S01]  /*1370*/  IMAD R34, R5.reuse, R36, R21 ;  /* 0x0000002405227224 */ /* 0x040fe200078e0215 */
[----:B------:R-:W-:Y:S01]  /*1380*/  LOP3.LUT R36, R0, 0x1f, RZ, 0xc0, !PT ;  /* 0x0000001f00247812 */ /* 0x000fe200078ec0ff */
[----:B------:R-:W-:Y:S02]  /*1390*/  IMAD.MOV R7, RZ, RZ, -R7 ;  /* 0x000000ffff077224 */ /* 0x000fe400078e0a07 */
[--C-:B------:R-:W-:Y:S01]  /*13a0*/  @!P6 IMAD.IADD R22, R22, 0x1, -R5.reuse ;  /* 0x000000011616e824 */ /* 0x100fe200078e0a05 */
[C---:B------:R-:W-:Y:S01]  /*13b0*/  ISETP.GT.U32.AND P6, PT, R5.reuse, R34, PT ;  /* 0x000000220500720c */ /* 0x040fe20003fc4070 */
[----:B------:R-:W-:Y:S02]  /*13c0*/  IMAD R40, R5, R7, R40 ;  /* 0x0000000705287224 */ /* 0x000fe400078e0228 */
[--C-:B------:R-:W-:Y:S01]  /*13d0*/  @!P3 IMAD.IADD R26, R26, 0x1, -R5.reuse ;  /* 0x000000011a1ab824 */ /* 0x100fe200078e0a05 */
[----:B------:R-:W-:Y:S01]  /*13e0*/  ISETP.GE.AND P3, PT, R25, RZ, PT ;  /* 0x000000ff1900720c */ /* 0x000fe20003f66270 */
[--C-:B------:R-:W-:Y:S01]  /*13f0*/  @!P4 IMAD.IADD R28, R28, 0x1, -R5.reuse ;  /* 0x000000011c1cc824 */ /* 0x100fe200078e0a05 */
[----:B------:R-:W-:Y:S01]  /*1400*/  ISETP.GT.U32.AND P4, PT, R5, R40, PT ;  /* 0x000000280500720c */ /* 0x000fe20003f84070 */
[--C-:B------:R-:W-:Y:S01]  /*1410*/  @!P2 IMAD.IADD R30, R30, 0x1, -R5.reuse ;  /* 0x000000011e1ea824 */ /* 0x100fe200078e0a05 */
[----:B------:R-:W-:Y:S01]  /*1420*/  ISETP.GE.AND P2, PT, R27, RZ, PT ;  /* 0x000000ff1b00720c */ /* 0x000fe20003f46270 */
        /* <DEDUP_REMOVED lines=8> */
[----:B------:R-:W-:Y:S01]  /*14b0*/  @!P3 IMAD.MOV R8, RZ, RZ, -R8 ;  /* 0x000000ffff08b224 */ /* 0x000fe200078e0a08 */
[C---:B------:R-:W-:Y:S01]  /*14c0*/  ISETP.GT.U32.AND P3, PT, R5.reuse, R30, PT ;  /* 0x0000001e0500720c */ /* 0x040fe20003f64070 */
[--C-:B------:R-:W-:Y:S01]  /*14d0*/  @!P4 IMAD.IADD R40, R40, 0x1, -R5.reuse ;  /* 0x000000012828c824 */ /* 0x100fe200078e0a05 */
[C---:B------:R-:W-:Y:S01]  /*14e0*/  ISETP.GT.U32.AND P4, PT, R5.reuse, R38, PT ;  /* 0x000000260500720c */ /* 0x040fe20003f84070 */
[----:B------:R-:W-:Y:S01]  /*14f0*/  @!P2 IMAD.MOV R20, RZ, RZ, -R20 ;  /* 0x000000ffff14a224 */ /* 0x000fe200078e0a14 */
[C---:B------:R-:W-:Y:S01]  /*1500*/  ISETP.GT.U32.AND P2, PT, R5.reuse, R10, PT ;  /* 0x0000000a0500720c */ /* 0x040fe20003f44070 */
[----:B------:R-:W-:Y:S01]  /*1510*/  @!P1 IMAD.MOV R22, RZ, RZ, -R22 ;  /* 0x000000ffff169224 */ /* 0x000fe200078e0a16 */
[C---:B------:R-:W-:Y:S01]  /*1520*/  ISETP.GT.U32.AND P1, PT, R5.reuse, R18, PT ;  /* 0x000000120500720c */ /* 0x040fe20003f24070 */
[----:B------:R-:W-:Y:S01]  /*1530*/  @!P0 IMAD.MOV R24, RZ, RZ, -R24 ;  /* 0x000000ffff188224 */ /* 0x000fe200078e0a18 */
[C---:B------:R-:W-:Y:S01]  /*1540*/  ISETP.GT.U32.AND P0, PT, R5.reuse, R34, PT ;  /* 0x000000220500720c */ /* 0x040fe20003f04070 */
[----:B------:R-:W-:Y:S01]  /*1550*/  @!P5 IMAD.MOV R28, RZ, RZ, -R28 ;  /* 0x000000ffff1cd224 */ /* 0x000fe200078e0a1c */
[----:B------:R-:W-:Y:S01]  /*1560*/  ISETP.GT.U32.AND P5, PT, R5, R40, PT ;  /* 0x000000280500720c */ /* 0x000fe20003fa4070 */
[----:B------:R-:W-:Y:S01]  /*1570*/  @!P6 IMAD.MOV R26, RZ, RZ, -R26 ;  /* 0x000000ffff1ae224 */ /* 0x000fe200078e0a1a */
        /* <DEDUP_REMOVED lines=11> */
[----:B------:R-:W-:Y:S01]  /*1630*/  @!P5 IMAD.IADD R40, R40, 0x1, -R5 ;  /* 0x000000012828d824 */ /* 0x000fe200078e0a05 */
[----:B------:R-:W-:Y:S01]  /*1640*/  ISETP.NE.AND P5, PT, R19, RZ, PT ;  /* 0x000000ff1300720c */ /* 0x000fe20003fa5270 */
[----:B------:R-:W1:Y:S01]  /*1650*/  LDC.64 R32, c[0x0][0x3a0] ;  /* 0x0000e800ff207b82 */ /* 0x000e620000000a00 */
[----:B------:R-:W-:Y:S01]  /*1660*/  LOP3.LUT R5, RZ, R19, RZ, 0x33, !PT ;  /* 0x00000013ff057212 */ /* 0x000fe200078e33ff */
[----:B-----5:R-:W-:Y:S01]  /*1670*/  IMAD R7, R36, R73, RZ ;  /* 0x0000004924077224 */ /* 0x020fe200078e02ff */
[----:B------:R-:W-:Y:S01]  /*1680*/  SHF.R.U32.HI R37, RZ, 0x6, R0 ;  /* 0x00000006ff257819 */ /* 0x000fe20000011600 */
[----:B------:R-:W-:Y:S01]  /*1690*/  @!P6 IMAD.MOV R30, RZ, RZ, -R30 ;  /* 0x000000ffff1ee224 */ /* 0x000fe200078e0a1e */
[C---:B------:R-:W-:Y:S01]  /*16a0*/  SEL R49, R5.reuse, R12, !P5 ;  /* 0x0000000c05317207 */ /* 0x040fe20006800000 */
[----:B------:R-:W-:Y:S01]  /*16b0*/  @!P3 IMAD.MOV R10, RZ, RZ, -R10 ;  /* 0x000000ffff0ab224 */ /* 0x000fe200078e0a0a */
[----:B------:R-:W-:Y:S01]  /*16c0*/  SEL R51, R5, R14, !P5 ;  /* 0x0000000e05337207 */ /* 0x000fe20006800000 */
[----:B------:R-:W-:Y:S01]  /*16d0*/  @!P2 IMAD.MOV R18, RZ, RZ, -R18 ;  /* 0x000000ffff12a224 */ /* 0x000fe200078e0a12 */
[----:B------:R-:W-:Y:S01]  /*16e0*/  SGXT.U32 R37, R37, 0x1 ;  /* 0x000000012525781a */ /* 0x000fe20000000000 */
[----:B------:R-:W-:Y:S01]  /*16f0*/  @!P1 IMAD.MOV R34, RZ, RZ, -R34 ;  /* 0x000000ffff229224 */ /* 0x000fe200078e0a22 */
[C---:B------:R-:W-:Y:S01]  /*1700*/  SEL R59, R5.reuse, R22, !P5 ;  /* 0x00000016053b7207 */ /* 0x040fe20006800000 */
[----:B------:R-:W-:Y:S01]  /*1710*/  @!P0 IMAD.MOV R38, RZ, RZ, -R38 ;  /* 0x000000ffff268224 */ /* 0x000fe200078e0a26 */
[----:B------:R-:W-:Y:S01]  /*1720*/  SEL R61, R5, R24, !P5 ;  /* 0x00000018053d7207 */ /* 0x000fe20006800000 */
[----:B------:R-:W-:Y:S01]  /*1730*/  @!P4 IMAD.MOV R40, RZ, RZ, -R40 ;  /* 0x000000ffff28c224 */ /* 0x000fe200078e0a28 */
[----:B---3--:R-:W-:Y:S01]  /*1740*/  LEA R44, P6, R7, UR10, 0x1 ;  /* 0x0000000a072c7c11 */ /* 0x008fe2000f8c08ff */
[----:B0-----:R-:W-:Y:S01]  /*1750*/  IMAD R49, R49, UR4, RZ ;  /* 0x0000000431317c24 */ /* 0x001fe2000f8e02ff */
[----:B------:R-:W-:Y:S01]  /*1760*/  SEL R53, R5, R16, !P5 ;  /* 0x0000001005357207 */ /* 0x000fe20006800000 */
[----:B------:R-:W-:Y:S01]  /*1770*/  IMAD R51, R51, UR4, RZ ;  /* 0x0000000433337c24 */ /* 0x000fe2000f8e02ff */
[----:B------:R-:W-:Y:S01]  /*1780*/  SEL R55, R5, R8, !P5 ;  /* 0x0000000805377207 */ /* 0x000fe20006800000 */
[----:B------:R-:W-:Y:S01]  /*1790*/  IMAD R35, R37, R72, RZ ;  /* 0x0000004825237224 */ /* 0x000fe200078e02ff */
[----:B------:R-:W-:Y:S01]  /*17a0*/  SEL R57, R5, R20, !P5 ;  /* 0x0000001405397207 */ /* 0x000fe20006800000 */
[----:B------:R-:W-:Y:S01]  /*17b0*/  IMAD R59, R59, UR4, RZ ;  /* 0x000000043b3b7c24 */ /* 0x000fe2000f8e02ff */
        /* <DEDUP_REMOVED lines=12> */
[C---:B------:R-:W-:Y:S01]  /*1880*/  SEL R27, R5.reuse, R38, !P5 ;  /* 0x00000026051b7207 */ /* 0x040fe20006800000 */
[C---:B------:R-:W-:Y:S01]  /*1890*/  IMAD R39, R72.reuse, 0x2, R35 ;  /* 0x0000000248277824 */ /* 0x040fe200078e0223 */
[----:B------:R-:W-:Y:S01]  /*18a0*/  SEL R21, R5, R40, !P5 ;  /* 0x0000002805157207 */ /* 0x000fe20006800000 */
[----:B------:R-:W-:Y:S01]  /*18b0*/  IMAD R71, R71, UR4, RZ ;  /* 0x0000000447477c24 */ /* 0x000fe2000f8e02ff */
[----:B------:R-:W-:Y:S01]  /*18c0*/  LEA.HI.X.SX32 R12, R7, UR11, 0x1, P6 ;  /* 0x0000000b070c7c11 */ /* 0x000fe2000b0f0eff */
[----:B------:R-:W-:Y:S01]  /*18d0*/  IMAD R27, R27, UR4, RZ ;  /* 0x000000041b1b7c24 */ /* 0x000fe2000f8e02ff */
[----:B------:R-:W-:Y:S01]  /*18e0*/  LEA R48, P0, R49, R44, 0x1 ;  /* 0x0000002c31307211 */ /* 0x000fe200078008ff */
[----:B------:R-:W-:Y:S01]  /*18f0*/  IMAD R67, R67, UR4, RZ ;  /* 0x0000000443437c24 */ /* 0x000fe2000f8e02ff */
[----:B------:R-:W-:Y:S01]  /*1900*/  SEL R5, R5, R42, !P5 ;  /* 0x0000002a05057207 */ /* 0x000fe20006800000 */
[----:B------:R-:W-:Y:S01]  /*1910*/  IMAD R69, R69, UR4, RZ ;  /* 0x0000000445457c24 */ /* 0x000fe2000f8e02ff */
[----:B------:R-:W-:Y:S01]  /*1920*/  LEA R50, P3, R51, R44, 0x1 ;  /* 0x0000002c33327211 */ /* 0x000fe200078608ff */
[----:B------:R-:W-:Y:S01]  /*1930*/  IMAD R19, R19, UR4, RZ ;  /* 0x0000000413137c24 */ /* 0x000fe2000f8e02ff */
[----:B------:R-:W-:Y:S01]  /*1940*/  LEA.HI.X.SX32 R49, R49, R12, 0x1, P0 ;  /* 0x0000000c31317211 */ /* 0x000fe200000f0eff */
[----:B------:R-:W-:Y:S01]  /*1950*/  IMAD R21, R21, UR4, RZ ;  /* 0x0000000415157c24 */ /* 0x000fe2000f8e02ff */
[-C--:B------:R-:W-:Y:S01]  /*1960*/  LEA R58, P0, R59, R44.reuse, 0x1 ;  /* 0x0000002c3b3a7211 */ /* 0x080fe200078008ff */
[----:B------:R-:W-:Y:S01]  /*1970*/  IMAD R5, R5, UR4, RZ ;  /* 0x0000000405057c24 */ /* 0x000fe2000f8e02ff */
[----:B------:R-:W-:Y:S01]  /*1980*/  LEA R60, P1, R61, R44, 0x1 ;  /* 0x0000002c3d3c7211 */ /* 0x000fe200078208ff */
[----:B------:R-:W-:Y:S01]  /*1990*/  IMAD R41, R72, 0x2, R39 ;  /* 0x0000000248297824 */ /* 0x000fe200078e0227 */
[----:B------:R-:W-:Y:S01]  /*19a0*/  LEA.HI.X.SX32 R51, R51, R12, 0x1, P3 ;  /* 0x0000000c33337211 */ /* 0x000fe200018f0eff */
[----:B-1----:R-:W-:Y:S01]  /*19b0*/  VIADD R76, R32, 0x1f ;  /* 0x0000001f204c7836 */ /* 0x002fe20000000000 */
[-C--:B------:R-:W-:Y:S01]  /*19c0*/  LEA R52, P4, R53, R44.reuse, 0x1 ;  /* 0x0000002c35347211 */ /* 0x080fe200078808ff */
[----:B------:R-:W-:Y:S01]  /*19d0*/  IMAD R43, R72, 0x2, R41 ;  /* 0x00000002482b7824 */ /* 0x000fe200078e0229 */
[-C--:B------:R-:W-:Y:S01]  /*19e0*/  LEA R54, P5, R55, R44.reuse, 0x1 ;  /* 0x0000002c37367211 */ /* 0x080fe200078a08ff */
[----:B------:R-:W-:Y:S01]  /*19f0*/  IMAD R33, R46, R33, RZ ;  /* 0x000000212e217224 */ /* 0x000fe200078e02ff */
[-C--:B------:R-:W-:Y:S01]  /*1a00*/  LEA R56, P6, R57, R44.reuse, 0x1 ;  /* 0x0000002c39387211 */ /* 0x080fe200078c08ff */
[----:B------:R-:W-:Y:S01]  /*1a10*/  IMAD R11, R72, 0x2, R43 ;  /* 0x00000002480b7824 */ /* 0x000fe200078e022b */
[----:B------:R-:W-:-:S02]  /*1a20*/  LEA R62, P2, R63, R44, 0x1 ;  /* 0x0000002c3f3e7211 */ /* 0x000fc400078408ff */
[----:B------:R-:W-:Y:S02]  /*1a30*/  LEA R64, P3, R65, R44, 0x1 ;  /* 0x0000002c41407211 */ /* 0x000fe400078608ff */
[-C--:B------:R-:W-:Y:S02]  /*1a40*/  LEA.HI.X.SX32 R59, R59, R12.reuse, 0x1, P0 ;  /* 0x0000000c3b3b7211 */ /* 0x080fe400000f0eff */
[-C--:B------:R-:W-:Y:S02]  /*1a50*/  LEA.HI.X.SX32 R61, R61, R12.reuse, 0x1, P1 ;  /* 0x0000000c3d3d7211 */ /* 0x080fe400008f0eff */
[-C--:B------:R-:W-:Y:S02]  /*1a60*/  LEA.HI.X.SX32 R53, R53, R12.reuse, 0x1, P4 ;  /* 0x0000000c35357211 */ /* 0x080fe400020f0eff */
[-C--:B------:R-:W-:Y:S02]  /*1a70*/  LEA.HI.X.SX32 R55, R55, R12.reuse, 0x1, P5 ;  /* 0x0000000c37377211 */ /* 0x080fe400028f0eff */
[----:B------:R-:W-:-:S02]  /*1a80*/  LEA.HI.X.SX32 R57, R57, R12, 0x1, P6 ;  /* 0x0000000c39397211 */ /* 0x000fc400030f0eff */
[-C--:B------:R-:W-:Y:S02]  /*1a90*/  LEA R70, P0, R71, R44.reuse, 0x1 ;  /* 0x0000002c47467211 */ /* 0x080fe400078008ff */
[----:B------:R-:W-:Y:S02]  /*1aa0*/  LEA R26, P1, R27, R44, 0x1 ;  /* 0x0000002c1b1a7211 */ /* 0x000fe400078208ff */
[-C--:B------:R-:W-:Y:S02]  /*1ab0*/  LEA.HI.X.SX32 R63, R63, R12.reuse, 0x1, P2 ;  /* 0x0000000c3f3f7211 */ /* 0x080fe400010f0eff */
[----:B------:R-:W-:Y:S02]  /*1ac0*/  LEA.HI.X.SX32 R65, R65, R12, 0x1, P3 ;  /* 0x0000000c41417211 */ /* 0x000fe400018f0eff */
[-C--:B------:R-:W-:Y:S02]  /*1ad0*/  LEA R66, P4, R67, R44.reuse, 0x1 ;  /* 0x0000002c43427211 */ /* 0x080fe400078808ff */
[----:B------:R-:W-:-:S02]  /*1ae0*/  LEA R68, P5, R69, R44, 0x1 ;  /* 0x0000002c45447211 */ /* 0x000fc400078a08ff */
[-C--:B------:R-:W-:Y:S02]  /*1af0*/  LEA R8, P6, R19, R44.reuse, 0x1 ;  /* 0x0000002c13087211 */ /* 0x080fe400078c08ff */
[-C--:B------:R-:W-:Y:S02]  /*1b00*/  LEA R10, P2, R21, R44.reuse, 0x1 ;  /* 0x0000002c150a7211 */ /* 0x080fe400078408ff */
[----:B------:R-:W-:Y:S02]  /*1b10*/  LEA R24, P3, R5, R44, 0x1 ;  /* 0x0000002c05187211 */ /* 0x000fe400078608ff */
[-C--:B------:R-:W-:Y:S02]  /*1b20*/  LEA.HI.X.SX32 R71, R71, R12.reuse, 0x1, P0 ;  /* 0x0000000c47477211 */ /* 0x080fe400000f0eff */
[-C--:B------:R-:W-:Y:S02]  /*1b30*/  LEA.HI.X.SX32 R27, R27, R12.reuse, 0x1, P1 ;  /* 0x0000000c1b1b7211 */ /* 0x080fe400008f0eff */
[----:B------:R-:W-:-:S02]  /*1b40*/  LEA.HI.X.SX32 R67, R67, R12, 0x1, P4 ;  /* 0x0000000c43437211 */ /* 0x000fc400020f0eff */
[-C--:B------:R-:W-:Y:S02]  /*1b50*/  LEA.HI.X.SX32 R69, R69, R12.reuse, 0x1, P5 ;  /* 0x0000000c45457211 */ /* 0x080fe400028f0eff */
[-C--:B------:R-:W-:Y:S02]  /*1b60*/  LEA.HI.X.SX32 R19, R19, R12.reuse, 0x1, P6 ;  /* 0x0000000c13137211 */ /* 0x080fe400030f0eff */
[-C--:B------:R-:W-:Y:S02]  /*1b70*/  LEA.HI.X.SX32 R21, R21, R12.reuse, 0x1, P2 ;  /* 0x0000000c15157211 */ /* 0x080fe400010f0eff */
[----:B------:R-:W-:Y:S02]  /*1b80*/  LEA.HI.X.SX32 R25, R5, R12, 0x1, P3 ;  /* 0x0000000c05197211 */ /* 0x000fe400018f0eff */
[----:B------:R-:W-:Y:S02]  /*1b90*/  LOP3.LUT P1, RZ, R0, 0x7f, RZ, 0xc0, !PT ;  /* 0x0000007f00ff7812 */ /* 0x000fe4000782c0ff */
[----:B------:R-:W-:-:S02]  /*1ba0*/  PRMT R20, RZ, 0x7610, R20 ;  /* 0x00007610ff147816 */ /* 0x000fc40000000014 */
[----:B------:R-:W-:Y:S02]  /*1bb0*/  ISETP.GT.AND P0, PT, R76, 0x1f, PT ;  /* 0x0000001f4c00780c */ /* 0x000fe40003f04270 */
[C---:B------:R-:W-:Y:S02]  /*1bc0*/  LOP3.LUT R83, R37.reuse, 0x8, RZ, 0xfc, !PT ;  /* 0x0000000825537812 */ /* 0x040fe400078efcff */
[----:B------:R-:W-:Y:S01]  /*1bd0*/  LOP3.LUT R85, R37, 0x10, RZ, 0xfc, !PT ;  /* 0x0000001025557812 */ /* 0x000fe200078efcff */
[----:B------:R-:W-:Y:S08]  /*1be0*/  BRA.U UP0, `(.L_x_5) ;  /* 0x0000000100187547 */ /* 0x000ff0000b800000 */
[----:B------:R-:W-:Y:S01]  /*1bf0*/  ELECT P2, URZ, PT ;  /* 0x0000000000ff782f */ /* 0x000fe20003840000 */
[----:B------:R-:W-:Y:S01]  /*1c00*/  IMAD.MOV.U32 R5, RZ, RZ, 0x1 ;  /* 0x00000001ff057424 */ /* 0x000fe200078e00ff */
[----:B------:R-:W-:Y:S01]  /*1c10*/  UMOV UR4, 0x40 ;  /* 0x0000004000047882 */ /* 0x000fe20000000000 */
[----:B------:R-:W-:Y:S01]  /*1c20*/  UVIRTCOUNT.DEALLOC.SMPOOL 0x80 ;  /* 0x000000800000784c */ /* 0x000fe20000000000 */
[----:B------:R-:W-:-:S09]  /*1c30*/  ULEA UR4, UR5, UR4, 0x18 ;  /* 0x0000000405047291 */ /* 0x000fd2000f8ec0ff */
[----:B------:R0:W-:Y:S03]  /*1c40*/  @P2 STS.U8 [UR4], R5 ;  /* 0x00000005ff002988 */ /* 0x0001e60008000004 */
.L_x_5:
[----:B------:R-:W-:Y:S01]  /*1c50*/  STTM.16dp32bit_t0_t15.x32 tmem[UR14], RZ ;  /* 0x000000ff000079ed */ /* 0x000fe20008a8000e */
[----:B------:R-:W-:Y:S01]  /*1c60*/  STTM.16dp32bit_t16_t31.x32 tmem[UR14+0x20], RZ ;  /* 0x000020ff000079ed */ /* 0x000fe20008aa000e */
[----:B------:R-:W1:Y:S02]  /*1c70*/  FENCE.VIEW.ASYNC.T ;  /* 0x00000000000073c6 */ /* 0x000e640000000200 */
[----:B-1----:R-:W-:Y:S01]  /*1c80*/  VOTEU.ALL UP1, P1 ;  /* 0x0000000000ff7886 */ /* 0x002fe20000820000 */
[----:B------:R-:W-:Y:S01]  /*1c90*/  VOTEU.ALL UP2, P1 ;  /* 0x0000000000ff7886 */ /* 0x000fe20000840000 */
[----:B0-----:R-:W-:Y:S01]  /*1ca0*/  IMAD R5, R72, 0x2, R11 ;  /* 0x0000000248057824 */ /* 0x001fe200078e020b */
[----:B------:R-:W-:Y:S01]  /*1cb0*/  ISETP.LT.AND P2, PT, R85, R32, P0 ;  /* 0x000000205500720c */ /* 0x000fe20000741270 */
[----:B------:R-:W-:Y:S01]  /*1cc0*/  IMAD.SHL.U32 R16, R33, 0x2, RZ ;  /* 0x0000000221107824 */ /* 0x000fe200078e00ff */
[----:B------:R-:W-:-:S04]  /*1cd0*/  @!UP1 UIADD3 UR4, UPT, UPT, -UR6, 0x100000, URZ ;  /* 0x0010000006049890 */ /* 0x000fc8000fffe1ff */
[----:B------:R-:W-:Y:S02]  /*1ce0*/  @!UP1 USHF.L.U32 UR5, UR4, 0xb, URZ ;  /* 0x0000000b04059899 */ /* 0x000fe400080006ff */
[----:B------:R-:W-:Y:S01]  /*1cf0*/  @!UP1 USHF.L.U32 UR4, UR4, 0x1, URZ ;  /* 0x0000000104049899 */ /* 0x000fe200080006ff */
[----:B------:R-:W-:Y:S01]  /*1d00*/  BAR.SYNC.DEFER_BLOCKING 0x0 ;  /* 0x0000000000007b1d */ /* 0x000fe20000010000 */
[----:B------:R-:W-:Y:S01]  /*1d10*/  IMAD R7, R72, 0x2, R5 ;  /* 0x0000000248077824 */ /* 0x000fe200078e0205 */
[----:B------:R-:W-:Y:S02]  /*1d20*/  ISETP.LT.AND P3, PT, R83, R32, P0 ;  /* 0x000000205300720c */ /* 0x000fe40000761270 */
[----:B------:R-:W-:Y:S01]  /*1d30*/  IADD3 R46, P4, PT, R16, UR8, RZ ;  /* 0x00000008102e7c10 */ /* 0x000fe2000ff9e0ff */
[----:B------:R-:W-:-:S03]  /*1d40*/  IMAD R9, R72, 0x4, R7 ;  /* 0x0000000448097824 */ /* 0x000fc600078e0207 */
[----:B------:R-:W-:Y:S01]  /*1d50*/  LEA.HI.X.SX32 R78, R33, UR9, 0x1, P4 ;  /* 0x00000009214e7c11 */ /* 0x000fe2000a0f0eff */
[----:B------:R-:W-:Y:S01]  /*1d60*/  IMAD R17, R72, 0x2, R9 ;  /* 0x0000000248117824 */ /* 0x000fe200078e0209 */
[----:B------:R-:W-:-:S03]  /*1d70*/  LEA R22, P4, R11, R46, 0x1 ;  /* 0x0000002e0b167211 */ /* 0x000fc600078808ff */
[C---:B------:R-:W-:Y:S01]  /*1d80*/  IMAD R15, R72.reuse, 0x2, R17 ;  /* 0x00000002480f7824 */ /* 0x040fe200078e0211 */
[----:B------:R-:W-:Y:S02]  /*1d90*/  LEA.HI.X.SX32 R23, R11, R78, 0x1, P4 ;  /* 0x0000004e0b177211 */ /* 0x000fe400020f0eff */
[----:B------:R-:W-:Y:S01]  /*1da0*/  LEA R12, P4, R9, R46, 0x1 ;  /* 0x0000002e090c7211 */ /* 0x000fe200078808ff */
[----:B------:R-:W0:Y:S02]  /*1db0*/  FENCE.VIEW.ASYNC.S ;  /* 0x00000000000073c6 */ /* 0x000e240000000000 */
[----:B0-----:R0:W1:Y:S02]  /*1dc0*/  @!UP2 SYNCS.EXCH.64 URZ, [UR15], UR4 ;  /* 0x000000040fffa5b2 */ /* 0x0010640008000100 */
[----:B-1----:R-:W-:Y:S01]  /*1dd0*/  BAR.SYNC.DEFER_BLOCKING 0x0 ;  /* 0x0000000000007b1d */ /* 0x002fe20000010000 */
[----:B------:R-:W-:Y:S01]  /*1de0*/  IMAD R45, R72, 0x2, R15 ;  /* 0x00000002482d7824 */ /* 0x000fe200078e020f */
[----:B------:R-:W-:-:S02]  /*1df0*/  PRMT R18, RZ, 0x7610, R18 ;  /* 0x00007610ff127816 */ /* 0x000fc40000000012 */
[----:B------:R-:W-:Y:S01]  /*1e00*/  LEA.HI.X.SX32 R13, R9, R78, 0x1, P4 ;  /* 0x0000004e090d7211 */ /* 0x000fe200020f0eff */
[C---:B------:R-:W-:Y:S01]  /*1e10*/  IMAD R29, R72.reuse, 0x2, R45 ;  /* 0x00000002481d7824 */ /* 0x040fe200078e022d */
[C---:B------:R-:W-:Y:S02]  /*1e20*/  LOP3.LUT R87, R37.reuse, 0x18, RZ, 0xfc, !PT ;  /* 0x0000001825577812 */ /* 0x040fe400078efcff */
[----:B------:R-:W-:Y:S01]  /*1e30*/  LOP3.LUT R89, R37, 0x1a, RZ, 0xfc, !PT ;  /* 0x0000001a25597812 */ /* 0x000fe200078efcff */
[----:B------:R-:W-:Y:S01]  /*1e40*/  IMAD R47, R72, 0x2, R29 ;  /* 0x00000002482f7824 */ /* 0x000fe200078e021d */
[----:B------:R-:W-:Y:S02]  /*1e50*/  ISETP.LT.AND P4, PT, R87, R32, P0 ;  /* 0x000000205700720c */ /* 0x000fe40000781270 */
[----:B------:R-:W-:Y:S02]  /*1e60*/  LOP3.LUT R91, R37, 0xa, RZ, 0xfc, !PT ;  /* 0x0000000a255b7812 */ /* 0x000fe400078efcff */
[----:B------:R-:W-:-:S02]  /*1e70*/  LEA R28, P5, R47, R46, 0x1 ;  /* 0x0000002e2f1c7211 */ /* 0x000fc400078a08ff */
[----:B------:R-:W-:Y:S01]  /*1e80*/  PRMT R118, RZ, 0x7610, R118 ;  /* 0x00007610ff767816 */ /* 0x000fe20000000076 */
[----:B------:R1:W2:Y:S01]  /*1e90*/  @P2 LDG.E.U16 R18, desc[UR26][R12.64] ;  /* 0x0000001a0c122981 */ /* 0x0002a2000c1e1500 */
[----:B------:R-:W-:-:S03]  /*1ea0*/  LEA R30, P2, R29, R46, 0x1 ;  /* 0x0000002e1d1e7211 */ /* 0x000fc600078408ff */
[----:B------:R3:W4:Y:S01]  /*1eb0*/  @P3 LDG.E.U16 R20, desc[UR26][R22.64] ;  /* 0x0000001a16143981 */ /* 0x000722000c1e1500 */
[----:B------:R-:W-:Y:S02]  /*1ec0*/  ISETP.LT.AND P3, PT, R89, R32, P0 ;  /* 0x000000205900720c */ /* 0x000fe40000761270 */
[----:B------:R-:W-:Y:S02]  /*1ed0*/  LEA.HI.X.SX32 R31, R29, R78, 0x1, P2 ;  /* 0x0000004e1d1f7211 */ /* 0x000fe400010f0eff */
[----:B------:R-:W-:Y:S02]  /*1ee0*/  ISETP.LT.AND P2, PT, R91, R32, P0 ;  /* 0x000000205b00720c */ /* 0x000fe40000741270 */
[----:B------:R-:W-:Y:S01]  /*1ef0*/  LEA.HI.X.SX32 R29, R47, R78, 0x1, P5 ;  /* 0x0000004e2f1d7211 */ /* 0x000fe200028f0eff */
[----:B------:R5:W2:Y:S01]  /*1f00*/  @P4 LDG.E.U16 R118, desc[UR26][R30.64] ;  /* 0x0000001a1e764981 */ /* 0x000aa2000c1e1500 */
[----:B-1----:R-:W-:Y:S02]  /*1f10*/  LEA R12, P5, R5, R46, 0x1 ;  /* 0x0000002e050c7211 */ /* 0x002fe400078a08ff */
[----:B------:R-:W-:-:S02]  /*1f20*/  LOP3.LUT R93, R37, 0x12, RZ, 0xfc, !PT ;  /* 0x00000012255d7812 */ /* 0x000fc400078efcff */
[----:B------:R-:W-:Y:S02]  /*1f30*/  PRMT R123, RZ, 0x7610, R123 ;  /* 0x00007610ff7b7816 */ /* 0x000fe4000000007b */
[----:B------:R-:W-:Y:S02]  /*1f40*/  PRMT R125, RZ, 0x7610, R125 ;  /* 0x00007610ff7d7816 */ /* 0x000fe4000000007d */
[----:B------:R-:W-:Y:S02]  /*1f50*/  LEA.HI.X.SX32 R13, R5, R78, 0x1, P5 ;  /* 0x0000004e050d7211 */ /* 0x000fe400028f0eff */
[----:B------:R-:W-:Y:S01]  /*1f60*/  ISETP.LT.AND P4, PT, R93, R32, P0 ;  /* 0x000000205d00720c */ /* 0x000fe20000781270 */
[----:B------:R1:W2:Y:S01]  /*1f70*/  @P3 LDG.E.U16 R123, desc[UR26][R28.64] ;  /* 0x0000001a1c7b3981 */ /* 0x0002a2000c1e1500 */
[-C--:B---3--:R-:W-:Y:S02]  /*1f80*/  LEA R22, P3, R17, R46.reuse, 0x1 ;  /* 0x0000002e11167211 */ /* 0x088fe400078608ff */
[----:B------:R-:W-:Y:S01]  /*1f90*/  LEA.HI R95, R0, 0xe, RZ, 0x1a ;  /* 0x0000000e005f7811 */ /* 0x000fe200078fd0ff */
[----:B------:R-:W3:Y:S01]  /*1fa0*/  @P2 LDG.E.U16 R125, desc[UR26][R12.64] ;  /* 0x0000001a0c7d2981 */ /* 0x000ee2000c1e1500 */
[----:B------:R-:W-:-:S02]  /*1fb0*/  LEA R34, P2, R35, R46, 0x1 ;  /* 0x0000002e23227211 */ /* 0x000fc400078408ff */
[----:B------:R-:W-:Y:S02]  /*1fc0*/  PRMT R114, RZ, 0x7610, R114 ;  /* 0x00007610ff727816 */ /* 0x000fe40000000072 */
[----:B------:R-:W-:Y:S02]  /*1fd0*/  LEA R38, P5, R39, R46, 0x1 ;  /* 0x0000002e27267211 */ /* 0x000fe400078a08ff */
[----:B------:R-:W-:Y:S01]  /*1fe0*/  LEA.HI.X.SX32 R23, R17, R78, 0x1, P3 ;  /* 0x0000004e11177211 */ /* 0x000fe200018f0eff */
[----:B------:R-:W-:Y:S01]  /*1ff0*/  IMAD R14, R95, R72, RZ ;  /* 0x000000485f0e7224 */ /* 0x000fe200078e02ff */
[----:B------:R-:W-:Y:S01]  /*2000*/  LEA.HI.X.SX32 R35, R35, R78, 0x1, P2 ;  /* 0x0000004e23237211 */ /* 0x000fe200010f0eff */
[----:B------:R-:W-:Y:S01]  /*2010*/  IMAD R47, R72, 0x2, R47 ;  /* 0x00000002482f7824 */ /* 0x000fe200078e022f */
[----:B-----5:R-:W-:Y:S01]  /*2020*/  LEA R30, P2, R7, R46, 0x1 ;  /* 0x0000002e071e7211 */ /* 0x020fe200078408ff */
[----:B------:R5:W3:Y:S01]  /*2030*/  @P4 LDG.E.U16 R114, desc[UR26][R22.64] ;  /* 0x0000001a16724981 */ /* 0x000ae2000c1e1500 */
[----:B------:R-:W-:-:S02]  /*2040*/  LEA.HI.X.SX32 R39, R39, R78, 0x1, P5 ;  /* 0x0000004e27277211 */ /* 0x000fc400028f0eff */
[----:B------:R-:W-:Y:S02]  /*2050*/  LEA.HI R97, R0, 0x1e, RZ, 0x1a ;  /* 0x0000001e00617811 */ /* 0x000fe400078fd0ff */
[----:B-1----:R-:W-:Y:S02]  /*2060*/  LEA R28, P5, R15, R46, 0x1 ;  /* 0x0000002e0f1c7211 */ /* 0x002fe400078a08ff */
[----:B------:R-:W-:Y:S02]  /*2070*/  LEA.HI.X.SX32 R31, R7, R78, 0x1, P2 ;  /* 0x0000004e071f7211 */ /* 0x000fe400010f0eff */
[-C--:B------:R-:W-:Y:S02]  /*2080*/  LEA R44, P2, R14, R46.reuse, 0x1 ;  /* 0x0000002e0e2c7211 */ /* 0x080fe400078408ff */
[----:B-----5:R-:W-:Y:S01]  /*2090*/  LEA R22, P6, R45, R46, 0x1 ;  /* 0x0000002e2d167211 */ /* 0x020fe200078c08ff */
[----:B------:R-:W-:Y:S01]  /*20a0*/  IMAD R74, R97, R72, RZ ;  /* 0x00000048614a7224 */ /* 0x000fe200078e02ff */
[----:B------:R-:W-:-:S02]  /*20b0*/  LOP3.LUT R105, R37, 0x16, RZ, 0xfc, !PT ;  /* 0x0000001625697812 */ /* 0x000fc400078efcff */
[----:B------:R-:W-:Y:S02]  /*20c0*/  LEA R12, P3, R47, R46, 0x1 ;  /* 0x0000002e2f0c7211 */ /* 0x000fe400078608ff */
[----:B------:R-:W-:Y:S02]  /*20d0*/  LEA.HI.X.SX32 R29, R15, R78, 0x1, P5 ;  /* 0x0000004e0f1d7211 */ /* 0x000fe400028f0eff */
[----:B------:R-:W-:Y:S02]  /*20e0*/  LOP3.LUT R101, R37, 0x14, RZ, 0xfc, !PT ;  /* 0x0000001425657812 */ /* 0x000fe400078efcff */
[----:B------:R-:W-:Y:S02]  /*20f0*/  LEA R42, P5, R43, R46, 0x1 ;  /* 0x0000002e2b2a7211 */ /* 0x000fe400078a08ff */
[-C--:B------:R-:W-:Y:S02]  /*2100*/  LEA.HI.X.SX32 R23, R45, R78.reuse, 0x1, P6 ;  /* 0x0000004e2d177211 */ /* 0x080fe400030f0eff */
[----:B------:R-:W-:-:S02]  /*2110*/  LEA.HI.X.SX32 R45, R14, R78, 0x1, P2 ;  /* 0x0000004e0e2d7211 */ /* 0x000fc400010f0eff */
[----:B------:R-:W-:Y:S02]  /*2120*/  LEA.HI.X.SX32 R13, R47, R78, 0x1, P3 ;  /* 0x0000004e2f0d7211 */ /* 0x000fe400018f0eff */
[-C--:B------:R-:W-:Y:S02]  /*2130*/  ISETP.LT.AND P2, PT, R105, R32.reuse, P0 ;  /* 0x000000206900720c */ /* 0x080fe40000741270 */
[----:B------:R-:W-:Y:S02]  /*2140*/  ISETP.LT.AND P3, PT, R101, R32, P0 ;  /* 0x000000206500720c */ /* 0x000fe40000761270 */
[----:B------:R-:W-:Y:S02]  /*2150*/  LEA R40, P6, R41, R46, 0x1 ;  /* 0x0000002e29287211 */ /* 0x000fe400078c08ff */
[----:B------:R-:W-:Y:S02]  /*2160*/  LEA.HI.X.SX32 R43, R43, R78, 0x1, P5 ;  /* 0x0000004e2b2b7211 */ /* 0x000fe400028f0eff */
[----:B------:R-:W-:-:S02]  /*2170*/  LEA R46, P5, R74, R46, 0x1 ;  /* 0x0000002e4a2e7211 */ /* 0x000fc400078a08ff */
[-C--:B------:R-:W-:Y:S02]  /*2180*/  LEA.HI.X.SX32 R41, R41, R78.reuse, 0x1, P6 ;  /* 0x0000004e29297211 */ /* 0x080fe400030f0eff */
[----:B------:R-:W-:Y:S02]  /*2190*/  LEA.HI.X.SX32 R47, R74, R78, 0x1, P5 ;  /* 0x0000004e4a2f7211 */ /* 0x000fe400028f0eff */
[----:B------:R-:W-:Y:S02]  /*21a0*/  PRMT R78, RZ, 0x7610, R78 ;  /* 0x00007610ff4e7816 */ /* 0x000fe4000000004e */
[----:B------:R-:W-:Y:S02]  /*21b0*/  PRMT R110, RZ, 0x7610, R110 ;  /* 0x00007610ff6e7816 */ /* 0x000fe4000000006e */
[C---:B------:R-:W-:Y:S02]  /*21c0*/  LOP3.LUT R99, R37.reuse, 0xc, RZ, 0xfc, !PT ;  /* 0x0000000c25637812 */ /* 0x040fe400078efcff */
[C---:B------:R-:W-:Y:S01]  /*21d0*/  LOP3.LUT R81, R37.reuse, 0x2, RZ, 0xfc, !PT ;  /* 0x0000000225517812 */ /* 0x040fe200078efcff */
[----:B------:R-:W5:Y:S01]  /*21e0*/  @P2 LDG.E.U16 R78, desc[UR26][R22.64] ;  /* 0x0000001a164e2981 */ /* 0x000f62000c1e1500 */
[----:B------:R-:W-:-:S02]  /*21f0*/  ISETP.LT.AND P2, PT, R37, R32, P0 ;  /* 0x000000202500720c */ /* 0x000fc40000741270 */
[-C--:B------:R-:W-:Y:S01]  /*2200*/  ISETP.LT.AND P4, PT, R99, R32.reuse, P0 ;  /* 0x000000206300720c */ /* 0x080fe20000781270 */
[----:B------:R-:W3:Y:S01]  /*2210*/  @P3 LDG.E.U16 R110, desc[UR26][R28.64] ;  /* 0x0000001a1c6e3981 */ /* 0x000ee2000c1e1500 */
[----:B------:R-:W-:Y:S02]  /*2220*/  ISETP.LT.AND P3, PT, R81, R32, P0 ;  /* 0x000000205100720c */ /* 0x000fe40000761270 */
[----:B------:R-:W-:Y:S02]  /*2230*/  PRMT R120, RZ, 0x7610, R120 ;  /* 0x00007610ff787816 */ /* 0x000fe40000000078 */
[----:B------:R-:W-:Y:S02]  /*2240*/  PRMT R108, RZ, 0x7610, R108 ;  /* 0x00007610ff6c7816 */ /* 0x000fe4000000006c */
[----:B------:R-:W-:Y:S02]  /*2250*/  PRMT R116, RZ, 0x7610, R116 ;  /* 0x00007610ff747816 */ /* 0x000fe40000000074 */
[C---:B------:R-:W-:Y:S01]  /*2260*/  LOP3.LUT R103, R37.reuse, 0x1c, RZ, 0xfc, !PT ;  /* 0x0000001c25677812 */ /* 0x040fe200078efcff */
[----:B------:R-:W3:Y:S01]  /*2270*/  @P2 LDG.E.U16 R120, desc[UR26][R34.64] ;  /* 0x0000001a22782981 */ /* 0x000ee2000c1e1500 */
[----:B------:R-:W-:-:S02]  /*2280*/  LOP3.LUT R79, R37, 0x4, RZ, 0xfc, !PT ;  /* 0x00000004254f7812 */ /* 0x000fc400078efcff */
[----:B------:R-:W-:Y:S01]  /*2290*/  LOP3.LUT R77, R37, 0x6, RZ, 0xfc, !PT ;  /* 0x00000006254d7812 */ /* 0x000fe200078efcff */
[----:B------:R1:W5:Y:S01]  /*22a0*/  @P4 LDG.E.U16 R108, desc[UR26][R30.64] ;  /* 0x0000001a1e6c4981 */ /* 0x000362000c1e1500 */
[-C--:B------:R-:W-:Y:S02]  /*22b0*/  ISETP.LT.AND P6, PT, R103, R32.reuse, P0 ;  /* 0x000000206700720c */ /* 0x080fe400007c1270 */
[-C--:B------:R-:W-:Y:S01]  /*22c0*/  ISETP.LT.AND P2, PT, R79, R32.reuse, P0 ;  /* 0x000000204f00720c */ /* 0x080fe20000741270 */
[----:B------:R-:W5:Y:S01]  /*22d0*/  @P3 LDG.E.U16 R116, desc[UR26][R38.64] ;  /* 0x0000001a26743981 */ /* 0x000f62000c1e1500 */
[-C--:B------:R-:W-:Y:S02]  /*22e0*/  ISETP.LT.AND P3, PT, R77, R32.reuse, P0 ;  /* 0x000000204d00720c */ /* 0x080fe40000761270 */
[-C--:B------:R-:W-:Y:S02]  /*22f0*/  ISETP.LT.AND P4, PT, R95, R32.reuse, P0 ;  /* 0x000000205f00720c */ /* 0x080fe40000781270 */
[----:B------:R-:W-:-:S02]  /*2300*/  ISETP.LT.AND P5, PT, R97, R32, P0 ;  /* 0x000000206100720c */ /* 0x000fc400007a1270 */
[----:B------:R-:W-:Y:S02]  /*2310*/  ISETP.LT.AND P0, PT, R36, R32, P0 ;  /* 0x000000202400720c */ /* 0x000fe40000701270 */
[----:B------:R-:W-:Y:S02]  /*2320*/  PRMT R112, RZ, 0x7610, R112 ;  /* 0x00007610ff707816 */ /* 0x000fe40000000070 */
[----:B------:R-:W-:Y:S02]  /*2330*/  PRMT R80, RZ, 0x7610, R80 ;  /* 0x00007610ff507816 */ /* 0x000fe40000000050 */
[----:B------:R-:W-:Y:S02]  /*2340*/  PRMT R82, RZ, 0x7610, R82 ;  /* 0x00007610ff527816 */ /* 0x000fe40000000052 */
[----:B------:R-:W-:Y:S02]  /*2350*/  PRMT R84, RZ, 0x7610, R84 ;  /* 0x00007610ff547816 */ /* 0x000fe40000000054 */
[----:B------:R-:W-:Y:S01]  /*2360*/  PRMT R86, RZ, 0x7610, R86 ;  /* 0x00007610ff567816 */ /* 0x000fe20000000056 */
[----:B-1----:R-:W-:Y:S01]  /*2370*/  IMAD.MOV.U32 R30, RZ, RZ, R10 ;  /* 0x000000ffff1e7224 */ /* 0x002fe200078e000a */
[----:B------:R-:W-:Y:S01]  /*2380*/  PRMT R88, RZ, 0x7610, R88 ;  /* 0x00007610ff587816 */ /* 0x000fe20000000058 */
[----:B------:R-:W-:Y:S01]  /*2390*/  IMAD.MOV.U32 R31, RZ, RZ, R21 ;  /* 0x000000ffff1f7224 */ /* 0x000fe200078e0015 */
[----:B------:R-:W-:-:S02]  /*23a0*/  PRMT R90, RZ, 0x7610, R90 ;  /* 0x00007610ff5a7816 */ /* 0x000fc4000000005a */
[----:B------:R-:W-:Y:S02]  /*23b0*/  PRMT R92, RZ, 0x7610, R92 ;  /* 0x00007610ff5c7816 */ /* 0x000fe4000000005c */
[----:B------:R-:W-:Y:S02]  /*23c0*/  PRMT R94, RZ, 0x7610, R94 ;  /* 0x00007610ff5e7816 */ /* 0x000fe4000000005e */
[----:B------:R-:W-:Y:S02]  /*23d0*/  PRMT R96, RZ, 0x7610, R96 ;  /* 0x00007610ff607816 */ /* 0x000fe40000000060 */
[----:B------:R-:W-:Y:S02]  /*23e0*/  PRMT R98, RZ, 0x7610, R98 ;  /* 0x00007610ff627816 */ /* 0x000fe40000000062 */
[----:B------:R-:W-:Y:S02]  /*23f0*/  PRMT R100, RZ, 0x7610, R100 ;  /* 0x00007610ff647816 */ /* 0x000fe40000000064 */
[----:B------:R-:W-:Y:S01]  /*2400*/  PRMT R102, RZ, 0x7610, R102 ;  /* 0x00007610ff667816 */ /* 0x000fe20000000066 */
[----:B------:R-:W-:Y:S01]  /*2410*/  IMAD.MOV.U32 R28, RZ, RZ, R8 ;  /* 0x000000ffff1c7224 */ /* 0x000fe200078e0008 */
[----:B------:R-:W-:Y:S01]  /*2420*/  PRMT R107, RZ, 0x7610, R107 ;  /* 0x00007610ff6b7816 */ /* 0x000fe2000000006b */
[----:B------:R-:W-:Y:S01]  /*2430*/  IMAD.MOV.U32 R29, RZ, RZ, R19 ;  /* 0x000000ffff1d7224 */ /* 0x000fe200078e0013 */
[----:B------:R-:W-:Y:S01]  /*2440*/  PRMT R109, RZ, 0x7610, R109 ;  /* 0x00007610ff6d7816 */ /* 0x000fe2000000006d */
[----:B------:R1:W5:Y:S01]  /*2450*/  @P6 LDG.E.U16 R112, desc[UR26][R12.64] ;  /* 0x0000001a0c706981 */ /* 0x000362000c1e1500 */
[----:B------:R-:W-:-:S02]  /*2460*/  PRMT R111, RZ, 0x7610, R111 ;  /* 0x00007610ff6f7816 */ /* 0x000fc4000000006f */
[----:B------:R-:W-:Y:S01]  /*2470*/  PRMT R113, RZ, 0x7610, R113 ;  /* 0x00007610ff717816 */ /* 0x000fe20000000071 */
[----:B------:R-:W5:Y:S01]  /*2480*/  @P2 LDG.E.U16 R80, desc[UR26][R40.64] ;  /* 0x0000001a28502981 */ /* 0x000f62000c1e1500 */
[----:B------:R-:W-:Y:S02]  /*2490*/  PRMT R115, RZ, 0x7610, R115 ;  /* 0x00007610ff737816 */ /* 0x000fe40000000073 */
[----:B------:R-:W-:Y:S01]  /*24a0*/  PRMT R117, RZ, 0x7610, R117 ;  /* 0x00007610ff757816 */ /* 0x000fe20000000075 */
[----:B------:R-:W5:Y:S01]  /*24b0*/  @P3 LDG.E.U16 R82, desc[UR26][R42.64] ;  /* 0x0000001a2a523981 */ /* 0x000f62000c1e1500 */
[----:B------:R-:W-:Y:S02]  /*24c0*/  PRMT R119, RZ, 0x7610, R119 ;  /* 0x00007610ff777816 */ /* 0x000fe40000000077 */
[----:B------:R-:W-:Y:S01]  /*24d0*/  PRMT R121, RZ, 0x7610, R121 ;  /* 0x00007610ff797816 */ /* 0x000fe20000000079 */
[----:B------:R-:W5:Y:S04]  /*24e0*/  @P4 LDG.E.U16 R84, desc[UR26][R44.64] ;  /* 0x0000001a2c544981 */ /* 0x000f68000c1e1500 */
        /* <DEDUP_REMOVED lines=16> */
[----:B------:R-:W5:Y:S01]  /*25f0*/  @P0 LDG.E.U16 R121, desc[UR26][R24.64] ;  /* 0x0000001a18790981 */ /* 0x000f62000c1e1500 */
[----:B------:R-:W-:Y:S01]  /*2600*/  SHF.R.S32.HI R8, RZ, 0x6, R0 ;  /* 0x00000006ff087819 */ /* 0x000fe20000011400 */
[----:B------:R-:W-:-:S03]  /*2610*/  IMAD.SHL.U32 R75, R4, 0x2, RZ ;  /* 0x00000002044b7824 */ /* 0x000fc600078e00ff */
[----:B------:R-:W-:Y:S02]  /*2620*/  SGXT R4, R8, 0x1 ;  /* 0x000000010804781a */ /* 0x000fe40000000200 */
[----:B------:R-:W-:Y:S02]  /*2630*/  SHF.R.S32.HI R8, RZ, 0x1f, R33 ;  /* 0x0000001fff087819 */ /* 0x000fe40000011421 */
[----:B------:R-:W-:Y:S02]  /*2640*/  ISETP.NE.U32.AND P0, PT, R6, RZ, PT ;  /* 0x000000ff0600720c */ /* 0x000fe40003f05070 */
[----:B-1----:R-:W-:Y:S02]  /*2650*/  SHF.L.U64.HI R13, R33, 0x1, R8 ;  /* 0x00000001210d7819 */ /* 0x002fe40000010208 */
[----:B------:R-:W-:Y:S02]  /*2660*/  SHF.R.S32.HI R6, RZ, 0x1f, R5 ;  /* 0x0000001fff067819 */ /* 0x000fe40000011405 */
[----:B------:R-:W-:-:S02]  /*2670*/  LEA R12, P3, R5, R16, 0x1 ;  /* 0x00000010050c7211 */ /* 0x000fc400078608ff */
[----:B------:R-:W-:Y:S02]  /*2680*/  LOP3.LUT R75, R75, 0x90, R4, 0x78, !PT ;  /* 0x000000904b4b7812 */ /* 0x000fe400078e7804 */
[----:B------:R-:W-:Y:S02]  /*2690*/  LEA.HI.X R5, R5, R13, R6, 0x1, P3 ;  /* 0x0000000d05057211 */ /* 0x000fe400018f0c06 */
[----:B------:R-:W-:Y:S02]  /*26a0*/  SHF.R.S32.HI R4, RZ, 0x1f, R11 ;  /* 0x0000001fff047819 */ /* 0x000fe4000001140b */
[-C--:B------:R-:W-:Y:S02]  /*26b0*/  LEA R14, P2, R11, R16.reuse, 0x1 ;  /* 0x000000100b0e7211 */ /* 0x080fe400078408ff */
[----:B------:R-:W-:Y:S02]  /*26c0*/  SHF.R.S32.HI R22, RZ, 0x1f, R9 ;  /* 0x0000001fff167819 */ /* 0x000fe40000011409 */
[----:B------:R-:W-:Y:S01]  /*26d0*/  LEA R8, P3, R9, R16, 0x1 ;  /* 0x0000001009087211 */ /* 0x000fe200078608ff */
[----:B0-----:R-:W-:-:S04]  /*26e0*/  @!UP1 UIADD3 UR4, UPT, UPT, -UR6, 0x100000, URZ ;  /* 0x0010000006049890 */ /* 0x001fc8000fffe1ff */
[----:B------:R-:W-:Y:S02]  /*26f0*/  @!UP1 USHF.L.U32 UR5, UR4, 0xb, URZ ;  /* 0x0000000b04059899 */ /* 0x000fe400080006ff */
[----:B------:R-:W-:Y:S01]  /*2700*/  @!UP1 USHF.L.U32 UR4, UR4, 0x1, URZ ;  /* 0x0000000104049899 */ /* 0x000fe200080006ff */
[-C--:B------:R-:W-:Y:S02]  /*2710*/  LEA.HI.X R4, R11, R13.reuse, R4, 0x1, P2 ;  /* 0x0000000d0b047211 */ /* 0x080fe400010f0c04 */
[----:B------:R-:W-:Y:S02]  /*2720*/  LEA.HI.X R9, R9, R13, R22, 0x1, P3 ;  /* 0x0000000d09097211 */ /* 0x000fe400018f0c16 */
[----:B------:R-:W-:Y:S02]  /*2730*/  SHF.R.S32.HI R106, RZ, 0x1f, R15 ;  /* 0x0000001fff6a7819 */ /* 0x000fe4000001140f */
[----:B------:R-:W-:Y:S01]  /*2740*/  LEA R11, P3, R15, R16, 0x1 ;  /* 0x000000100f0b7211 */ /* 0x000fe200078608ff */
[----:B------:R-:W-:Y:S01]  /*2750*/  IMAD R74, R87, R72, RZ ;  /* 0x00000048574a7224 */ /* 0x000fe200078e02ff */
[----:B------:R-:W-:-:S02]  /*2760*/  SHF.R.S32.HI R6, RZ, 0x1f, R7 ;  /* 0x0000001fff067819 */ /* 0x000fc40000011407 */
[----:B------:R-:W-:Y:S02]  /*2770*/  LEA R10, P2, R7, R16, 0x1 ;  /* 0x00000010070a7211 */ /* 0x000fe400078408ff */
[-C--:B------:R-:W-:Y:S01]  /*2780*/  LEA.HI.X R106, R15, R13.reuse, R106, 0x1, P3 ;  /* 0x0000000d0f6a7211 */ /* 0x080fe200018f0c6a */
[----:B------:R-:W-:Y:S01]  /*2790*/  IMAD R15, R105, R72, RZ ;  /* 0x00000048690f7224 */ /* 0x000fe200078e02ff */
[----:B------:R-:W-:Y:S01]  /*27a0*/  VOTEU.ALL UP1, P1 ;  /* 0x0000000000ff7886 */ /* 0x000fe20000820000 */
[-C--:B------:R-:W-:Y:S01]  /*27b0*/  LEA.HI.X R7, R7, R13.reuse, R6, 0x1, P2 ;  /* 0x0000000d07077211 */ /* 0x080fe200010f0c06 */
[C---:B------:R-:W-:Y:S01]  /*27c0*/  IMAD.SHL.U32 R21, R74.reuse, 0x2, RZ ;  /* 0x000000024a157824 */ /* 0x040fe200078e00ff */
[----:B------:R-:W-:Y:S01]  /*27d0*/  SHF.R.S32.HI R104, RZ, 0x1f, R17 ;  /* 0x0000001fff687819 */ /* 0x000fe20000011411 */
[----:B------:R-:W-:Y:S01]  /*27e0*/  IMAD.SHL.U32 R23, R15, 0x2, RZ ;  /* 0x000000020f177824 */ /* 0x000fe200078e00ff */
[----:B------:R-:W-:Y:S01]  /*27f0*/  LEA R6, P2, R17, R16, 0x1 ;  /* 0x0000001011067211 */ /* 0x000fe200078408ff */
[----:B------:R-:W-:Y:S01]  /*2800*/  IMAD.HI R122, R15, 0x2, RZ ;  /* 0x000000020f7a7827 */ /* 0x000fe200078e02ff */
[----:B------:R0:W1:Y:S03]  /*2810*/  @!UP1 SYNCS.EXCH.64 URZ, [UR13+0x4008], UR4 ;  /* 0x004008040dff95b2 */ /* 0x0000660008000100 */
[----:B------:R-:W-:Y:S01]  /*2820*/  IMAD R15, R89, R72, RZ ;  /* 0x00000048590f7224 */ /* 0x000fe200078e02ff */
[----:B------:R-:W-:Y:S01]  /*2830*/  LEA.HI.X R104, R17, R13, R104, 0x1, P2 ;  /* 0x0000000d11687211 */ /* 0x000fe200010f0c68 */
[----:B------:R-:W-:Y:S01]  /*2840*/  IMAD.HI R74, R74, 0x2, RZ ;  /* 0x000000024a4a7827 */ /* 0x000fe200078e02ff */
[----:B------:R-:W-:-:S03]  /*2850*/  IADD3 R22, P4, P5, R23, UR8, R16 ;  /* 0x0000000817167c10 */ /* 0x000fc6000fd9e010 */
[----:B------:R-:W-:Y:S02]  /*2860*/  IMAD.SHL.U32 R19, R15, 0x2, RZ ;  /* 0x000000020f137824 */ /* 0x000fe400078e00ff */
[----:B------:R-:W-:Y:S01]  /*2870*/  IMAD R17, R103, R72, RZ ;  /* 0x0000004867117224 */ /* 0x000fe200078e02ff */
[----:B------:R-:W-:-:S03]  /*2880*/  IADD3.X R23, PT, PT, R122, UR9, R13, P4, P5 ;  /* 0x000000097a177c10 */ /* 0x000fc6000a7ea40d */
[----:B------:R-:W-:Y:S01]  /*2890*/  IMAD.SHL.U32 R33, R17, 0x2, RZ ;  /* 0x0000000211217824 */ /* 0x000fe200078e00ff */
[----:B----4-:R4:W-:Y:S04]  /*28a0*/  STS.U16 [R75+UR13+0x400], R20 ;  /* 0x000400144b007988 */ /* 0x0109e8000800040d */
[----:B--2---:R2:W-:Y:S01]  /*28b0*/  STS.U16 [R75+UR13+0x800], R18 ;  /* 0x000800124b007988 */ /* 0x0045e2000800040d */
[----:B----4-:R-:W-:-:S04]  /*28c0*/  IADD3 R20, P2, P3, R21, UR8, R16 ;  /* 0x0000000815147c10 */ /* 0x010fc8000fb5e010 */
[--C-:B------:R-:W-:Y:S01]  /*28d0*/  IADD3.X R21, PT, PT, R74, UR9, R13.reuse, P2, P3 ;  /* 0x000000094a157c10 */ /* 0x100fe200097e640d */
[----:B------:R-:W-:Y:S01]  /*28e0*/  IMAD.HI R74, R15, 0x2, RZ ;  /* 0x000000020f4a7827 */ /* 0x000fe200078e02ff */
[--C-:B--2---:R-:W-:Y:S01]  /*28f0*/  IADD3 R18, P5, P4, R19, UR8, R16.reuse ;  /* 0x0000000813127c10 */ /* 0x104fe2000fcbe010 */
[----:B------:R2:W-:Y:S01]  /*2900*/  STS.U16 [R75+UR13+0xc00], R118 ;  /* 0x000c00764b007988 */ /* 0x0005e2000800040d */
[----:B------:R-:W-:Y:S02]  /*2910*/  IADD3 R16, P2, P3, R33, UR8, R16 ;  /* 0x0000000821107c10 */ /* 0x000fe4000fb5e010 */
[----:B------:R-:W-:Y:S02]  /*2920*/  IADD3.X R19, PT, PT, R74, UR9, R13, P5, P4 ;  /* 0x000000094a137c10 */ /* 0x000fe4000afe840d */
[C---:B------:R-:W-:Y:S02]  /*2930*/  LOP3.LUT R74, R75.reuse, 0x20, RZ, 0x3c, !PT ;  /* 0x000000204b4a7812 */ /* 0x040fe400078e3cff */
[----:B------:R-:W-:-:S02]  /*2940*/  LOP3.LUT R33, R75, 0x40, RZ, 0x3c, !PT ;  /* 0x000000404b217812 */ /* 0x000fc400078e3cff */
[----:B--2---:R-:W-:Y:S01]  /*2950*/  LOP3.LUT R118, R75, 0x60, RZ, 0x3c, !PT ;  /* 0x000000604b767812 */ /* 0x004fe200078e3cff */
[----:B------:R-:W-:Y:S01]  /*2960*/  IMAD.HI R122, R17, 0x2, RZ ;  /* 0x00000002117a7827 */ /* 0x000fe200078e02ff */
[----:B------:R-:W-:Y:S02]  /*2970*/  IADD3 R14, P6, PT, R14, UR8, RZ ;  /* 0x000000080e0e7c10 */ /* 0x000fe4000ffde0ff */
[----:B------:R-:W-:Y:S02]  /*2980*/  IADD3 R10, P4, PT, R10, UR8, RZ ;  /* 0x000000080a0a7c10 */ /* 0x000fe4000ff9e0ff */
[----:B------:R-:W-:Y:S02]  /*2990*/  IADD3.X R17, PT, PT, R122, UR9, R13, P2, P3 ;  /* 0x000000097a117c10 */ /* 0x000fe400097e640d */
[----:B------:R-:W-:Y:S02]  /*29a0*/  IADD3 R6, P2, PT, R6, UR8, RZ ;  /* 0x0000000806067c10 */ /* 0x000fe4000ff5e0ff */
[----:B------:R-:W-:-:S02]  /*29b0*/  IADD3.X R15, PT, PT, R4, UR9, RZ, P6, !PT ;  /* 0x00000009040f7c10 */ /* 0x000fc4000b7fe4ff */
[----:B------:R-:W-:Y:S02]  /*29c0*/  IADD3 R4, P6, PT, R11, UR8, RZ ;  /* 0x000000080b047c10 */ /* 0x000fe4000ffde0ff */
[----:B------:R-:W-:Y:S02]  /*29d0*/  IADD3.X R11, PT, PT, R7, UR9, RZ, P4, !PT ;  /* 0x00000009070b7c10 */ /* 0x000fe4000a7fe4ff */
[----:B------:R-:W-:Y:S02]  /*29e0*/  IADD3.X R7, PT, PT, R104, UR9, RZ, P2, !PT ;  /* 0x0000000968077c10 */ /* 0x000fe400097fe4ff */
[----:B------:R-:W-:Y:S02]  /*29f0*/  ISETP.LT.OR P2, PT, R76, 0x20, P0 ;  /* 0x000000204c00780c */ /* 0x000fe40000741670 */
[----:B------:R-:W-:Y:S02]  /*2a00*/  IADD3 R12, P5, PT, R12, UR8, RZ ;  /* 0x000000080c0c7c10 */ /* 0x000fe4000ffbe0ff */
[----:B------:R-:W-:Y:S01]  /*2a10*/  IADD3 R8, P3, PT, R8, UR8, RZ ;  /* 0x0000000808087c10 */ /* 0x000fe2000ff7e0ff */
[----:B------:R-:W-:Y:S01]  /*2a20*/  UMOV UR6, URZ ;  /* 0x000000ff00067c82 */ /* 0x000fe20008000000 */
[----:B------:R-:W-:-:S02]  /*2a30*/  IADD3.X R13, PT, PT, R5, UR9, RZ, P5, !PT ;  /* 0x00000009050d7c10 */ /* 0x000fc4000affe4ff */
[----:B------:R-:W-:Y:S02]  /*2a40*/  IADD3.X R9, PT, PT, R9, UR9, RZ, P3, !PT ;  /* 0x0000000909097c10 */ /* 0x000fe40009ffe4ff */
[----:B------:R-:W-:Y:S01]  /*2a50*/  IADD3.X R5, PT, PT, R106, UR9, RZ, P6, !PT ;  /* 0x000000096a057c10 */ /* 0x000fe2000b7fe4ff */
[----:B------:R-:W-:Y:S01]  /*2a60*/  IMAD.SHL.U32 R73, R73, 0x20, RZ ;  /* 0x0000002049497824 */ /* 0x000fe200078e00ff */
[----:B---3--:R-:W-:Y:S04]  /*2a70*/  STS.U16 [R75+UR13], R120 ;  /* 0x000000784b007988 */ /* 0x008fe8000800040d */
[----:B------:R2:W-:Y:S04]  /*2a80*/  STS.U16 [R74+UR13+0xd00], R123 ;  /* 0x000d007b4a007988 */ /* 0x0005e8000800040d */
[----:B------:R-:W-:Y:S04]  /*2a90*/  STS.U16 [R74+UR13+0x500], R125 ;  /* 0x0005007d4a007988 */ /* 0x000fe8000800040d */
[----:B------:R-:W-:Y:S04]  /*2aa0*/  STS.U16 [R74+UR13+0x900], R114 ;  /* 0x000900724a007988 */ /* 0x000fe8000800040d */
[----:B-----5:R-:W-:Y:S04]  /*2ab0*/  STS.U16 [R74+UR13+0x100], R116 ;  /* 0x000100744a007988 */ /* 0x020fe8000800040d */
[----:B------:R-:W-:Y:S04]  /*2ac0*/  STS.U16 [R33+UR13+0x600], R108 ;  /* 0x0006006c21007988 */ /* 0x000fe8000800040d */
[----:B------:R-:W-:Y:S01]  /*2ad0*/  STS.U16 [R33+UR13+0xa00], R110 ;  /* 0x000a006e21007988 */ /* 0x000fe2000800040d */
[----:B--2---:R-:W-:-:S04]  /*2ae0*/  SHF.R.S32.HI R123, RZ, 0x1f, R76 ;  /* 0x0000001fff7b7819 */ /* 0x004fc8000001144c */
[----:B------:R-:W-:Y:S01]  /*2af0*/  LEA.HI R123, R123, R76, RZ, 0x5 ;  /* 0x0000004c7b7b7211 */ /* 0x000fe200078f28ff */
[----:B------:R-:W-:Y:S04]  /*2b00*/  STS.U16 [R33+UR13+0xe00], R112 ;  /* 0x000e007021007988 */ /* 0x000fe8000800040d */
[----:B------:R-:W-:Y:S04]  /*2b10*/  STS.U16 [R33+UR13+0x200], R80 ;  /* 0x0002005021007988 */ /* 0x000fe8000800040d */
[----:B------:R2:W-:Y:S04]  /*2b20*/  STS.U16 [R118+UR13+0xb00], R78 ;  /* 0x000b004e76007988 */ /* 0x0005e8000800040d */
[----:B------:R-:W-:Y:S04]  /*2b30*/  STS.U16 [R118+UR13+0x300], R82 ;  /* 0x0003005276007988 */ /* 0x000fe8000800040d */
        /* <DEDUP_REMOVED lines=10> */
[----:B------:R3:W-:Y:S04]  /*2be0*/  STS.U16 [R74+UR13+0x1100], R107 ;  /* 0x0011006b4a007988 */ /* 0x0007e8000800040d */
[----:B------:R0:W-:Y:S04]  /*2bf0*/  STS.U16 [R74+UR13+0x1300], R109 ;  /* 0x0013006d4a007988 */ /* 0x0001e8000800040d */
[----:B------:R0:W-:Y:S04]  /*2c00*/  STS.U16 [R74+UR13+0x1500], R111 ;  /* 0x0015006f4a007988 */ /* 0x0001e8000800040d */
[----:B------:R0:W-:Y:S04]  /*2c10*/  STS.U16 [R74+UR13+0x1700], R113 ;  /* 0x001700714a007988 */ /* 0x0001e8000800040d */
[----:B------:R0:W-:Y:S04]  /*2c20*/  STS.U16 [R74+UR13+0x1900], R115 ;  /* 0x001900734a007988 */ /* 0x0001e8000800040d */
[----:B------:R0:W-:Y:S04]  /*2c30*/  STS.U16 [R74+UR13+0x1b00], R117 ;  /* 0x001b00754a007988 */ /* 0x0001e8000800040d */
[----:B------:R0:W-:Y:S04]  /*2c40*/  STS.U16 [R74+UR13+0x1d00], R119 ;  /* 0x001d00774a007988 */ /* 0x0001e8000800040d */
[----:B------:R0:W-:Y:S01]  /*2c50*/  STS.U16 [R74+UR13+0x1f00], R121 ;  /* 0x001f00794a007988 */ /* 0x0001e2000800040d */
[----:B-1----:R1:W-:Y:S06]  /*2c60*/  MEMBAR.ALL.CTA ;  /* 0x0000000000007992 */ /* 0x0023ec0000008000 */
[----:B-1----:R-:W1:Y:S01]  /*2c70*/  FENCE.VIEW.ASYNC.S ;  /* 0x00000000000073c6 */ /* 0x002e620000000000 */
[----:B--2---:R-:W-:-:S04]  /*2c80*/  SHF.R.S32.HI R78, RZ, 0x5, R123 ;  /* 0x00000005ff4e7819 */ /* 0x004fc8000001147b */
[----:B------:R-:W-:Y:S01]  /*2c90*/  VIMNMX R78, PT, PT, R78, 0x1, !PT ;  /* 0x000000014e4e7848 */ /* 0x000fe20007fe0100 */
[----:B---3--:R-:W-:-:S04]  /*2ca0*/  IMAD.SHL.U32 R107, R72, 0x20, RZ ;  /* 0x00000020486b7824 */ /* 0x008fc800078e00ff */
[----:B------:R-:W-:Y:S01]  /*2cb0*/  VIADD R72, R78, 0xffffffff ;  /* 0xffffffff4e487836 */ /* 0x000fe20000000000 */
[----:B-1----:R-:W-:Y:S04]  /*2cc0*/  BAR.SYNC.DEFER_BLOCKING 0x0 ;  /* 0x0000000000007b1d */ /* 0x002fe80000010000 */
[----:B------:R-:W-:Y:S02]  /*2cd0*/  ISETP.NE.U32.AND P3, PT, R72, RZ, PT ;  /* 0x000000ff4800720c */ /* 0x000fe40003f65070 */
[----:B0-----:R-:W-:Y:S11]  /*2ce0*/  @P2 BRA `(.L_x_6) ;  /* 0x0000000000682947 */ /* 0x001ff60003800000 */
[----:B------:R-:W-:Y:S02]  /*2cf0*/  UIADD3 UR4, UPT, UPT, UR13, 0x1000, URZ ;  /* 0x000010000d047890 */ /* 0x000fe4000fffe0ff */
[----:B------:R-:W-:Y:S02]  /*2d00*/  USHF.R.U32.HI UR8, URZ, 0x4, UR13 ;  /* 0x00000004ff087899 */ /* 0x000fe4000801160d */
[----:B------:R-:W-:Y:S02]  /*2d10*/  USHF.R.U32.HI UR4, URZ, 0x4, UR4 ;  /* 0x00000004ff047899 */ /* 0x000fe40008011604 */
[----:B------:R-:W-:Y:S02]  /*2d20*/  USGXT.U32 UR8, UR8, 0xe ;  /* 0x0000000e0808789a */ /* 0x000fe40008000000 */
[----:B------:R-:W-:Y:S01]  /*2d30*/  USGXT.U32 UR10, UR4, 0xe ;  /* 0x0000000e040a789a */ /* 0x000fe20008000000 */
[----:B------:R-:W-:Y:S01]  /*2d40*/  UMOV UR16, 0x80 ;  /* 0x0000008000107882 */ /* 0x000fe20000000000 */
[----:B------:R-:W-:Y:S01]  /*2d50*/  UMOV UR17, 0x40004040 ;  /* 0x4000404000117882 */ /* 0x000fe20000000000 */
[----:B------:R-:W-:Y:S01]  /*2d60*/  UMOV UR18, 0xfffffffe ;  /* 0xfffffffe00127882 */ /* 0x000fe20000000000 */
[----:B------:R-:W-:Y:S01]  /*2d70*/  UMOV UR19, 0x7fffbfdf ;  /* 0x7fffbfdf00137882 */ /* 0x000fe20000000000 */
[----:B------:R-:W-:Y:S01]  /*2d80*/  UMOV UR9, URZ ;  /* 0x000000ff00097c82 */ /* 0x000fe20008000000 */
[----:B------:R-:W-:Y:S01]  /*2d90*/  UMOV UR11, URZ ;  /* 0x000000ff000b7c82 */ /* 0x000fe20008000000 */
[----:B------:R-:W-:-:S02]  /*2da0*/  UIADD3.64 UR16, UPT, UPT, UR8, UR16, URZ ;  /* 0x0000001008107297 */ /* 0x000fc4000fffe0ff */
[----:B------:R-:W-:Y:S01]  /*2db0*/  UIADD3.64 UR18, UPT, UPT, UR10, -UR18, URZ ;  /* 0x800000120a127297 */ /* 0x000fe2000fffe0ff */
[----:B------:R-:W-:Y:S01]  /*2dc0*/  UMOV UR20, 0x0 ;  /* 0x0000000000147882 */ /* 0x000fe20000000000 */
[----:B------:R-:W-:Y:S01]  /*2dd0*/  UMOV UR21, 0x4108490 ;  /* 0x0410849000157882 */ /* 0x000fe20000000000 */
[----:B------:R-:W-:Y:S01]  /*2de0*/  UMOV UR4, UR15 ;  /* 0x0000000f00047c82 */ /* 0x000fe20008000000 */
[----:B------:R-:W-:Y:S01]  /*2df0*/  UMOV UR5, URZ ;  /* 0x000000ff00057c82 */ /* 0x000fe20008000000 */
[----:B------:R-:W-:Y:S01]  /*2e00*/  UMOV UR9, 0x40004040 ;  /* 0x4000404000097882 */ /* 0x000fe20000000000 */
[----:B------:R-:W-:Y:S01]  /*2e10*/  UMOV UR11, 0x80004020 ;  /* 0x80004020000b7882 */ /* 0x000fe20000000000 */
[----:B------:R-:W-:Y:S01]  /*2e20*/  UMOV UR22, 0x0 ;  /* 0x0000000000167882 */ /* 0x000fe20000000000 */
[----:B------:R-:W-:Y:S01]  /*2e30*/  UMOV UR23, 0x4108490 ;  /* 0x0410849000177882 */ /* 0x000fe20000000000 */
[----:B------:R-:W-:Y:S01]  /*2e40*/  UMOV UR4, UR4 ;  /* 0x0000000400047c82 */ /* 0x000fe20008000000 */
[----:B------:R0:W-:Y:S01]  /*2e50*/  UTCHMMA gdesc[UR8], gdesc[UR10], tmem[UR12], tmem[UR20], idesc[UR21], !UPT ;  /* 0x00ff140a080075ea */ /* 0x0001e2000f80000c */
[----:B------:R0:W-:Y:S01]  /*2e60*/  UTCHMMA gdesc[UR16], gdesc[UR18], tmem[UR12], tmem[UR22], idesc[UR23], UPT ;  /* 0x00ff1612100075ea */ /* 0x0001e2000b80000c */
[----:B------:R0:W-:Y:S01]  /*2e70*/  UTCBAR [UR4], URZ ;  /* 0x000000ff040073e9 */ /* 0x0001e200080000ff */
[----:B------:R-:W-:Y:S01]  /*2e80*/  NOP ;  /* 0x0000000000007918 */ /* 0x000fe20000000000 */
.L_x_6:
[----:B------:R-:W-:Y:S05]  /*2e90*/  @!P3 BRA `(.L_x_7) ;  /* 0x0000000c001cb947 */ /* 0x000fea0003800000 */
[----:B0-----:R-:W-:Y:S01]  /*2ea0*/  UIADD3 UR4, UPT, UPT, UR13, 0x2000, URZ ;  /* 0x000020000d047890 */ /* 0x001fe2000fffe0ff */
[----:B------:R-:W-:Y:S01]  /*2eb0*/  VIADD R32, R32, 0xffffffe0 ;  /* 0xffffffe020207836 */ /* 0x000fe20000000000 */
        /* <DEDUP_REMOVED lines=14> */
[----:B------:R-:W-:-:S10]  /*2fa0*/  UMOV UR4, URZ ;  /* 0x000000ff00047c82 */ /* 0x000fd40008000000 */
.L_x_10:
[----:B------:R-:W-:Y:S01]  /*2fb0*/  USHF.L.U32 UR6, UR6, 0x1f, URZ ;  /* 0x0000001f06067899 */ /* 0x000fe200080006ff */
[----:B------:R-:W-:Y:S01]  /*2fc0*/  IMAD.WIDE R20, R107, 0x2, R20 ;  /* 0x000000026b147825 */ /* 0x000fe200078e0214 */
[-C--:B------:R-:W-:Y:S02]  /*2fd0*/  ISETP.GE.AND P5, PT, R37, R32.reuse, PT ;  /* 0x000000202500720c */ /* 0x080fe40003fa6270 */
[-C--:B------:R-:W-:Y:S01]  /*2fe0*/  ISETP.GE.AND P4, PT, R83, R32.reuse, PT ;  /* 0x000000205300720c */ /* 0x080fe20003f86270 */
[----:B------:R-:W-:Y:S01]  /*2ff0*/  IMAD.WIDE R8, R107, 0x2, R8 ;  /* 0x000000026b087825 */ /* 0x000fe200078e0208 */
[-C--:B------:R-:W-:Y:S02]  /*3000*/  ISETP.GE.AND P3, PT, R85, R32.reuse, PT ;  /* 0x000000205500720c */ /* 0x080fe40003f66270 */
[----:B------:R-:W-:Y:S01]  /*3010*/  ISETP.GE.AND P2, PT, R87, R32, PT ;  /* 0x000000205700720c */ /* 0x000fe20003f46270 */
[----:B0-----:R-:W-:Y:S01]  /*3020*/  IMAD.U32 R80, RZ, RZ, UR6 ;  /* 0x00000006ff507e24 */ /* 0x001fe2000f8e00ff */
[----:B------:R-:W-:Y:S01]  /*3030*/  PRMT R78, RZ, 0x7610, R78 ;  /* 0x00007610ff4e7816 */ /* 0x000fe2000000004e */
[C---:B------:R-:W-:Y:S01]  /*3040*/  IMAD.WIDE R14, R107.reuse, 0x2, R14 ;  /* 0x000000026b0e7825 */ /* 0x040fe200078e020e */
[----:B------:R-:W-:Y:S01]  /*3050*/  PRMT R82, RZ, 0x7610, R82 ;  /* 0x00007610ff527816 */ /* 0x000fe20000000052 */
[----:B------:R-:W0:Y:S01]  /*3060*/  SYNCS.PHASECHK.TRANS64.TRYWAIT P6, [UR15], R80 ;  /* 0x00000050ff0075a7 */ /* 0x000e2200080c110f */
[----:B------:R-:W-:Y:S01]  /*3070*/  PRMT R86, RZ, 0x7610, R86 ;  /* 0x00007610ff567816 */ /* 0x000fe20000000056 */
[----:B------:R-:W-:Y:S01]  /*3080*/  IMAD.WIDE R34, R107, 0x2, R34 ;  /* 0x000000026b227825 */ /* 0x000fe200078e0222 */
[----:B------:R-:W-:Y:S01]  /*3090*/  PRMT R90, RZ, 0x7610, R90 ;  /* 0x00007610ff5a7816 */ /* 0x000fe2000000005a */
[----:B0-----:R-:W-:Y:S06]  /*30a0*/  @!P6 BRA `(.L_x_8) ;  /* 0x0000001c007ce947 */ /* 0x001fec0003800000 */
.L_x_16:
[----:B------:R-:W2:Y:S04]  /*30b0*/  @!P5 LDG.E.U16 R78, desc[UR26][R34.64] ;  /* 0x0000001a224ed981 */ /* 0x000ea8000c1e1500 */
[----:B------:R-:W3:Y:S04]  /*30c0*/  @!P4 LDG.E.U16 R82, desc[UR26][R14.64] ;  /* 0x0000001a0e52c981 */ /* 0x000ee8000c1e1500 */
[----:B------:R-:W4:Y:S04]  /*30d0*/  @!P2 LDG.E.U16 R90, desc[UR26][R20.64] ;  /* 0x0000001a145aa981 */ /* 0x000f28000c1e1500 */
[----:B------:R-:W5:Y:S01]  /*30e0*/  @!P3 LDG.E.U16 R86, desc[UR26][R8.64] ;  /* 0x0000001a0856b981 */ /* 0x000f62000c1e1500 */
[----:B------:R-:W-:-:S02]  /*30f0*/  ISETP.GE.AND P2, PT, R81, R32, PT ;  /* 0x000000205100720c */ /* 0x000fc40003f46270 */
[-C--:B------:R-:W-:Y:S02]  /*3100*/  ISETP.GE.AND P3, PT, R79, R32.reuse, PT ;  /* 0x000000204f00720c */ /* 0x080fe40003f66270 */
[-C--:B------:R-:W-:Y:S02]  /*3110*/  ISETP.GE.AND P4, PT, R77, R32.reuse, PT ;  /* 0x000000204d00720c */ /* 0x080fe40003f86270 */
[----:B------:R-:W-:Y:S01]  /*3120*/  ISETP.GE.AND P5, PT, R91, R32, PT ;  /* 0x000000205b00720c */ /* 0x000fe20003fa6270 */
[C---:B------:R-:W-:Y:S01]  /*3130*/  IMAD.WIDE R12, R107.reuse, 0x2, R12 ;  /* 0x000000026b0c7825 */ /* 0x040fe200078e020c */
[----:B------:R-:W-:Y:S02]  /*3140*/  PRMT R109, RZ, 0x7610, R109 ;  /* 0x00007610ff6d7816 */ /* 0x000fe4000000006d */
[----:B------:R-:W-:Y:S01]  /*3150*/  PRMT R80, RZ, 0x7610, R80 ;  /* 0x00007610ff507816 */ /* 0x000fe20000000050 */
[----:B------:R-:W-:Y:S01]  /*3160*/  IMAD.WIDE R38, R107, 0x2, R38 ;  /* 0x000000026b267825 */ /* 0x000fe200078e0226 */
[----:B------:R-:W-:-:S02]  /*3170*/  PRMT R111, RZ, 0x7610, R111 ;  /* 0x00007610ff6f7816 */ /* 0x000fc4000000006f */
[----:B------:R-:W-:Y:S01]  /*3180*/  PRMT R113, RZ, 0x7610, R113 ;  /* 0x00007610ff717816 */ /* 0x000fe20000000071 */
[C---:B------:R-:W-:Y:S01]  /*3190*/  IMAD.WIDE R42, R107.reuse, 0x2, R42 ;  /* 0x000000026b2a7825 */ /* 0x040fe200078e022a */
[----:B------:R-:W5:Y:S03]  /*31a0*/  @!P2 LDG.E.U16 R109, desc[UR26][R38.64] ;  /* 0x0000001a266da981 */ /* 0x000f66000c1e1500 */
[----:B------:R-:W-:Y:S01]  /*31b0*/  IMAD.WIDE R40, R107, 0x2, R40 ;  /* 0x000000026b287825 */ /* 0x000fe200078e0228 */
[----:B------:R-:W5:Y:S01]  /*31c0*/  @!P4 LDG.E.U16 R111, desc[UR26][R42.64] ;  /* 0x0000001a2a6fc981 */ /* 0x000f62000c1e1500 */
[-C--:B------:R-:W-:Y:S02]  /*31d0*/  ISETP.GE.AND P2, PT, R99, R32.reuse, PT ;  /* 0x000000206300720c */ /* 0x080fe40003f46270 */
[-C--:B------:R-:W-:Y:S01]  /*31e0*/  ISETP.GE.AND P4, PT, R93, R32.reuse, PT ;  /* 0x000000205d00720c */ /* 0x080fe20003f86270 */
[----:B------:R-:W5:Y:S01]  /*31f0*/  @!P3 LDG.E.U16 R80, desc[UR26][R40.64] ;  /* 0x0000001a2850b981 */ /* 0x000f62000c1e1500 */
[----:B------:R-:W-:-:S03]  /*3200*/  ISETP.GE.AND P3, PT, R95, R32, PT ;  /* 0x000000205f00720c */ /* 0x000fc60003f66270 */
[----:B------:R-:W5:Y:S01]  /*3210*/  @!P5 LDG.E.U16 R113, desc[UR26][R12.64] ;  /* 0x0000001a0c71d981 */ /* 0x000f62000c1e1500 */
[-C--:B------:R-:W-:Y:S01]  /*3220*/  ISETP.GE.AND P5, PT, R101, R32.reuse, PT ;  /* 0x000000206500720c */ /* 0x080fe20003fa6270 */
[C---:B------:R-:W-:Y:S01]  /*3230*/  IMAD.WIDE R4, R107.reuse, 0x2, R4 ;  /* 0x000000026b047825 */ /* 0x040fe200078e0204 */
[----:B------:R-:W-:Y:S02]  /*3240*/  PRMT R84, RZ, 0x7610, R84 ;  /* 0x00007610ff547816 */ /* 0x000fe40000000054 */
[----:B------:R-:W-:Y:S01]  /*3250*/  PRMT R115, RZ, 0x7610, R115 ;  /* 0x00007610ff737816 */ /* 0x000fe20000000073 */
[C---:B------:R-:W-:Y:S01]  /*3260*/  IMAD.WIDE R10, R107.reuse, 0x2, R10 ;  /* 0x000000026b0a7825 */ /* 0x040fe200078e020a */
[----:B------:R-:W-:Y:S02]  /*3270*/  PRMT R117, RZ, 0x7610, R117 ;  /* 0x00007610ff757816 */ /* 0x000fe40000000075 */
[----:B------:R-:W-:Y:S01]  /*3280*/  PRMT R88, RZ, 0x7610, R88 ;  /* 0x00007610ff587816 */ /* 0x000fe20000000058 */
[C---:B------:R-:W-:Y:S01]  /*3290*/  IMAD.WIDE R6, R107.reuse, 0x2, R6 ;  /* 0x000000026b067825 */ /* 0x040fe200078e0206 */
[----:B------:R-:W5:Y:S03]  /*32a0*/  @!P2 LDG.E.U16 R84, desc[UR26][R10.64] ;  /* 0x0000001a0a54a981 */ /* 0x000f66000c1e1500 */
[----:B------:R-:W-:Y:S01]  /*32b0*/  IMAD.WIDE R44, R107, 0x2, R44 ;  /* 0x000000026b2c7825 */ /* 0x000fe200078e022c */
[----:B------:R-:W5:Y:S01]  /*32c0*/  @!P4 LDG.E.U16 R117, desc[UR26][R6.64] ;  /* 0x0000001a0675c981 */ /* 0x000f62000c1e1500 */
[----:B------:R-:W-:-:S02]  /*32d0*/  ISETP.GE.AND P2, PT, R105, R32, PT ;  /* 0x000000206900720c */ /* 0x000fc40003f46270 */
[-C--:B------:R-:W-:Y:S01]  /*32e0*/  ISETP.GE.AND P4, PT, R103, R32.reuse, PT ;  /* 0x000000206700720c */ /* 0x080fe20003f86270 */
[----:B------:R-:W5:Y:S01]  /*32f0*/  @!P3 LDG.E.U16 R115, desc[UR26][R44.64] ;  /* 0x0000001a2c73b981 */ /* 0x000f62000c1e1500 */
[----:B------:R-:W-:-:S03]  /*3300*/  ISETP.GE.AND P3, PT, R89, R32, PT ;  /* 0x000000205900720c */ /* 0x000fc60003f66270 */
[----:B------:R-:W5:Y:S01]  /*3310*/  @!P5 LDG.E.U16 R88, desc[UR26][R4.64] ;  /* 0x0000001a0458d981 */ /* 0x000f62000c1e1500 */
[----:B------:R-:W-:Y:S01]  /*3320*/  ISETP.GE.AND P5, PT, R97, R32, PT ;  /* 0x000000206100720c */ /* 0x000fe20003fa6270 */
[C---:B------:R-:W-:Y:S01]  /*3330*/  IMAD.WIDE R46, R107.reuse, 0x2, R46 ;  /* 0x000000026b2e7825 */ /* 0x040fe200078e022e */
[----:B------:R-:W-:Y:S02]  /*3340*/  PRMT R119, RZ, 0x7610, R119 ;  /* 0x00007610ff777816 */ /* 0x000fe40000000077 */
[----:B------:R-:W-:Y:S01]  /*3350*/  PRMT R121, RZ, 0x7610, R121 ;  /* 0x00007610ff797816 */ /* 0x000fe20000000079 */
[C---:B------:R-:W-:Y:S01]  /*3360*/  IMAD.WIDE R16, R107.reuse, 0x2, R16 ;  /* 0x000000026b107825 */ /* 0x040fe200078e0210 */
[----:B------:R-:W-:Y:S02]  /*3370*/  PRMT R92, RZ, 0x7610, R92 ;  /* 0x00007610ff5c7816 */ /* 0x000fe4000000005c */
[----:B------:R-:W-:Y:S01]  /*3380*/  PRMT R123, RZ, 0x7610, R123 ;  /* 0x00007610ff7b7816 */ /* 0x000fe2000000007b */
[----:B------:R-:W-:-:S03]  /*3390*/  IMAD.WIDE R18, R107, 0x2, R18 ;  /* 0x000000026b127825 */ /* 0x000fc600078e0212 */
[----:B------:R-:W5:Y:S01]  /*33a0*/  @!P4 LDG.E.U16 R92, desc[UR26][R16.64] ;  /* 0x0000001a105cc981 */ /* 0x000f62000c1e1500 */
[----:B------:R-:W-:-:S03]  /*33b0*/  IMAD.WIDE R22, R107, 0x2, R22 ;  /* 0x000000026b167825 */ /* 0x000fc600078e0216 */
[----:B------:R-:W5:Y:S04]  /*33c0*/  @!P3 LDG.E.U16 R121, desc[UR26][R18.64] ;  /* 0x0000001a1279b981 */ /* 0x000f68000c1e1500 */
[----:B------:R-:W5:Y:S04]  /*33d0*/  @!P2 LDG.E.U16 R119, desc[UR26][R22.64] ;  /* 0x0000001a1677a981 */ /* 0x000f68000c1e1500 */
[----:B------:R-:W5:Y:S01]  /*33e0*/  @!P5 LDG.E.U16 R123, desc[UR26][R46.64] ;  /* 0x0000001a2e7bd981 */ /* 0x000f62000c1e1500 */
[----:B------:R-:W-:Y:S01]  /*33f0*/  BAR.SYNC.DEFER_BLOCKING 0x0 ;  /* 0x0000000000007b1d */ /* 0x000fe20000010000 */
[----:B------:R-:W-:Y:S01]  /*3400*/  ISETP.GE.AND P2, PT, R36, R32, PT ;  /* 0x000000202400720c */ /* 0x000fe20003f46270 */
[----:B------:R-:W-:Y:S01]  /*3410*/  IMAD.WIDE R30, R73, 0x2, R30 ;  /* 0x00000002491e7825 */ /* 0x000fe200078e021e */
[----:B------:R-:W-:-:S02]  /*3420*/  PRMT R96, RZ, 0x7610, R96 ;  /* 0x00007610ff607816 */ /* 0x000fc40000000060 */
[----:B------:R-:W-:Y:S01]  /*3430*/  PRMT R100, RZ, 0x7610, R100 ;  /* 0x00007610ff647816 */ /* 0x000fe20000000064 */
[C---:B------:R-:W-:Y:S01]  /*3440*/  IMAD.WIDE R70, R73.reuse, 0x2, R70 ;  /* 0x0000000249467825 */ /* 0x040fe200078e0246 */
[----:B------:R-:W-:Y:S02]  /*3450*/  PRMT R104, RZ, 0x7610, R104 ;  /* 0x00007610ff687816 */ /* 0x000fe40000000068 */
[----:B------:R-:W-:Y:S01]  /*3460*/  PRMT R108, RZ, 0x7610, R108 ;  /* 0x00007610ff6c7816 */ /* 0x000fe2000000006c */
[C---:B------:R-:W-:Y:S01]  /*3470*/  IMAD.WIDE R68, R73.reuse, 0x2, R68 ;  /* 0x0000000249447825 */ /* 0x040fe200078e0244 */
[----:B------:R-:W-:Y:S02]  /*3480*/  PRMT R112, RZ, 0x7610, R112 ;  /* 0x00007610ff707816 */ /* 0x000fe40000000070 */
[----:B------:R-:W-:Y:S01]  /*3490*/  PRMT R125, RZ, 0x7610, R125 ;  /* 0x00007610ff7d7816 */ /* 0x000fe2000000007d */
[----:B------:R-:W-:Y:S01]  /*34a0*/  IMAD.WIDE R64, R73, 0x2, R64 ;  /* 0x0000000249407825 */ /* 0x000fe200078e0240 */
[----:B------:R-:W-:-:S02]  /*34b0*/  PRMT R94, RZ, 0x7610, R94 ;  /* 0x00007610ff5e7816 */ /* 0x000fc4000000005e */
[----:B------:R-:W-:Y:S01]  /*34c0*/  PRMT R98, RZ, 0x7610, R98 ;  /* 0x00007610ff627816 */ /* 0x000fe20000000062 */
[C---:B------:R-:W-:Y:S01]  /*34d0*/  IMAD.WIDE R60, R73.reuse, 0x2, R60 ;  /* 0x00000002493c7825 */ /* 0x040fe200078e023c */
[----:B------:R-:W-:Y:S02]  /*34e0*/  PRMT R102, RZ, 0x7610, R102 ;  /* 0x00007610ff667816 */ /* 0x000fe40000000066 */
[----:B------:R-:W-:Y:S01]  /*34f0*/  PRMT R106, RZ, 0x7610, R106 ;  /* 0x00007610ff6a7816 */ /* 0x000fe2000000006a */
[C---:B------:R-:W-:Y:S01]  /*3500*/  IMAD.WIDE R56, R73.reuse, 0x2, R56 ;  /* 0x0000000249387825 */ /* 0x040fe200078e0238 */
[----:B------:R-:W-:Y:S01]  /*3510*/  PRMT R110, RZ, 0x7610, R110 ;  /* 0x00007610ff6e7816 */ /* 0x000fe2000000006e */
[----:B------:R-:W5:Y:S01]  /*3520*/  @!P2 LDG.E.U16 R96, desc[UR26][R60.64] ;  /* 0x0000001a3c60a981 */ /* 0x000f62000c1e1500 */
[----:B------:R-:W-:Y:S01]  /*3530*/  PRMT R114, RZ, 0x7610, R114 ;  /* 0x00007610ff727816 */ /* 0x000fe20000000072 */
[C---:B------:R-:W-:Y:S02]  /*3540*/  IMAD.WIDE R52, R73.reuse, 0x2, R52 ;  /* 0x0000000249347825 */ /* 0x040fe400078e0234 */
[----:B------:R-:W5:Y:S02]  /*3550*/  @!P2 LDG.E.U16 R100, desc[UR26][R64.64] ;  /* 0x0000001a4064a981 */ /* 0x000f64000c1e1500 */
[----:B------:R-:W-:-:S02]  /*3560*/  IMAD.WIDE R48, R73, 0x2, R48 ;  /* 0x0000000249307825 */ /* 0x000fc400078e0230 */
[----:B------:R-:W5:Y:S02]  /*3570*/  @!P2 LDG.E.U16 R104, desc[UR26][R68.64] ;  /* 0x0000001a4468a981 */ /* 0x000f64000c1e1500 */
[C---:B------:R-:W-:Y:S02]  /*3580*/  IMAD.WIDE R26, R73.reuse, 0x2, R26 ;  /* 0x00000002491a7825 */ /* 0x040fe400078e021a */
[----:B------:R-:W5:Y:S02]  /*3590*/  @!P2 LDG.E.U16 R108, desc[UR26][R70.64] ;  /* 0x0000001a466ca981 */ /* 0x000f64000c1e1500 */
        /* <DEDUP_REMOVED lines=12> */
[----:B------:R-:W-:Y:S02]  /*3660*/  IMAD.WIDE R24, R73, 0x2, R24 ;  /* 0x0000000249187825 */ /* 0x000fe400078e0218 */
[----:B------:R-:W5:Y:S04]  /*3670*/  @!P2 LDG.E.U16 R125, desc[UR26][R50.64] ;  /* 0x0000001a327da981 */ /* 0x000f68000c1e1500 */
[----:B------:R-:W5:Y:S04]  /*3680*/  @!P2 LDG.E.U16 R114, desc[UR26][R24.64] ;  /* 0x0000001a1872a981 */ /* 0x000f68000c1e1500 */
[----:B--2---:R0:W-:Y:S04]  /*3690*/  STS.U16 [R75+UR13+0x2000], R78 ;  /* 0x0020004e4b007988 */ /* 0x0041e8000800040d */
[----:B---3--:R1:W-:Y:S04]  /*36a0*/  STS.U16 [R75+UR13+0x2400], R82 ;  /* 0x002400524b007988 */ /* 0x0083e8000800040d */
[----:B----4-:R2:W-:Y:S01]  /*36b0*/  STS.U16 [R75+UR13+0x2c00], R90 ;  /* 0x002c005a4b007988 */ /* 0x0105e2000800040d */
[----:B0-----:R-:W-:-:S03]  /*36c0*/  PRMT R78, RZ, 0x7610, R78 ;  /* 0x00007610ff4e7816 */ /* 0x001fc6000000004e */
[----:B-----5:R0:W-:Y:S01]  /*36d0*/  STS.U16 [R75+UR13+0x2800], R86 ;  /* 0x002800564b007988 */ /* 0x0201e2000800040d */
[----:B-1----:R-:W-:-:S03]  /*36e0*/  PRMT R82, RZ, 0x7610, R82 ;  /* 0x00007610ff527816 */ /* 0x002fc60000000052 */
[----:B------:R-:W3:Y:S01]  /*36f0*/  @!P2 LDG.E.U16 R78, desc[UR26][R48.64] ;  /* 0x0000001a304ea981 */ /* 0x000ee2000c1e1500 */
[----:B--2---:R-:W-:-:S03]  /*3700*/  PRMT R90, RZ, 0x7610, R90 ;  /* 0x00007610ff5a7816 */ /* 0x004fc6000000005a */
[----:B------:R-:W2:Y:S01]  /*3710*/  @!P2 LDG.E.U16 R82, desc[UR26][R52.64] ;  /* 0x0000001a3452a981 */ /* 0x000ea2000c1e1500 */
[----:B0-----:R-:W-:-:S03]  /*3720*/  PRMT R86, RZ, 0x7610, R86 ;  /* 0x00007610ff567816 */ /* 0x001fc60000000056 */
[----:B------:R-:W4:Y:S04]  /*3730*/  @!P2 LDG.E.U16 R90, desc[UR26][R56.64] ;  /* 0x0000001a385aa981 */ /* 0x000f28000c1e1500 */
[----:B------:R-:W5:Y:S04]  /*3740*/  @!P2 LDG.E.U16 R86, desc[UR26][R54.64] ;  /* 0x0000001a3656a981 */ /* 0x000f68000c1e1500 */
[----:B------:R0:W-:Y:S04]  /*3750*/  STS.U16 [R74+UR13+0x2100], R109 ;  /* 0x0021006d4a007988 */ /* 0x0001e8000800040d */
        /* <DEDUP_REMOVED lines=16> */
[----:B------:R-:W-:-:S04]  /*3860*/  ULEA UR15, UR5, UR13, 0x3 ;  /* 0x0000000d050f7291 */ /* 0x000fc8000f8e18ff */
[----:B------:R-:W-:Y:S01]  /*3870*/  UIADD3 UR15, UPT, UPT, UR15, 0x4000, URZ ;  /* 0x000040000f0f7890 */ /* 0x000fe2000fffe0ff */
[----:B---3--:R0:W-:Y:S04]  /*3880*/  STS.U16 [R75+UR13+0x3000], R78 ;  /* 0x0030004e4b007988 */ /* 0x0081e8000800040d */
[----:B--2---:R0:W-:Y:S04]  /*3890*/  STS.U16 [R75+UR13+0x3200], R82 ;  /* 0x003200524b007988 */ /* 0x0041e8000800040d */
[----:B----4-:R0:W-:Y:S04]  /*38a0*/  STS.U16 [R75+UR13+0x3400], R90 ;  /* 0x0034005a4b007988 */ /* 0x0101e8000800040d */
[----:B------:R0:W-:Y:S04]  /*38b0*/  STS.U16 [R74+UR13+0x3100], R125 ;  /* 0x0031007d4a007988 */ /* 0x0001e8000800040d */
[----:B-----5:R0:W-:Y:S04]  /*38c0*/  STS.U16 [R74+UR13+0x3300], R86 ;  /* 0x003300564a007988 */ /* 0x0201e8000800040d */
[----:B------:R0:W-:Y:S04]  /*38d0*/  STS.U16 [R74+UR13+0x3500], R94 ;  /* 0x0035005e4a007988 */ /* 0x0001e8000800040d */
[----:B------:R0:W-:Y:S04]  /*38e0*/  STS.U16 [R74+UR13+0x3700], R98 ;  /* 0x003700624a007988 */ /* 0x0001e8000800040d */
[----:B------:R0:W-:Y:S04]  /*38f0*/  STS.U16 [R74+UR13+0x3900], R102 ;  /* 0x003900664a007988 */ /* 0x0001e8000800040d */
[----:B------:R0:W-:Y:S04]  /*3900*/  STS.U16 [R74+UR13+0x3b00], R106 ;  /* 0x003b006a4a007988 */ /* 0x0001e8000800040d */
[----:B------:R0:W-:Y:S04]  /*3910*/  STS.U16 [R74+UR13+0x3d00], R110 ;  /* 0x003d006e4a007988 */ /* 0x0001e8000800040d */
[----:B------:R0:W-:Y:S01]  /*3920*/  STS.U16 [R74+UR13+0x3f00], R114 ;  /* 0x003f00724a007988 */ /* 0x0001e2000800040d */
[----:B------:R1:W-:Y:S06]  /*3930*/  MEMBAR.ALL.CTA ;  /* 0x0000000000007992 */ /* 0x0003ec0000008000 */
[----:B-1----:R-:W1:Y:S02]  /*3940*/  FENCE.VIEW.ASYNC.S ;  /* 0x00000000000073c6 */ /* 0x002e640000000000 */
[----:B-1----:R-:W-:Y:S06]  /*3950*/  BAR.SYNC.DEFER_BLOCKING 0x0 ;  /* 0x0000000000007b1d */ /* 0x002fec0000010000 */
[----:B------:R-:W-:Y:S05]  /*3960*/  @P0 BRA `(.L_x_9) ;  /* 0x00000000003c0947 */ /* 0x000fea0003800000 */
[----:B------:R-:W-:Y:S01]  /*3970*/  UMOV UR20, UR8 ;  /* 0x0000000800147c82 */ /* 0x000fe20008000000 */
[----:B------:R-:W-:Y:S01]  /*3980*/  UMOV UR21, 0x40004040 ;  /* 0x4000404000157882 */ /* 0x000fe20000000000 */
[----:B------:R-:W-:Y:S01]  /*3990*/  UMOV UR22, UR10 ;  /* 0x0000000a00167c82 */ /* 0x000fe20008000000 */
[----:B------:R-:W-:Y:S01]  /*39a0*/  UMOV UR23, 0x80004020 ;  /* 0x8000402000177882 */ /* 0x000fe20000000000 */
[----:B------:R-:W-:Y:S01]  /*39b0*/  UMOV UR24, 0x0 ;  /* 0x0000000000187882 */ /* 0x000fe20000000000 */
[----:B------:R-:W-:Y:S01]  /*39c0*/  UMOV UR25, 0x4108490 ;  /* 0x0410849000197882 */ /* 0x000fe20000000000 */
[----:B------:R-:W-:Y:S01]  /*39d0*/  UMOV UR6, UR15 ;  /* 0x0000000f00067c82 */ /* 0x000fe20008000000 */
[----:B------:R-:W-:Y:S01]  /*39e0*/  UMOV UR7, URZ ;  /* 0x000000ff00077c82 */ /* 0x000fe20008000000 */
[----:B------:R-:W-:Y:S01]  /*39f0*/  UMOV UR30, 0x0 ;  /* 0x00000000001e7882 */ /* 0x000fe20000000000 */
[----:B------:R-:W-:Y:S01]  /*3a00*/  UMOV UR31, 0x4108490 ;  /* 0x04108490001f7882 */ /* 0x000fe20000000000 */
[----:B------:R1:W-:Y:S01]  /*3a10*/  UTCHMMA gdesc[UR20], gdesc[UR22], tmem[UR12], tmem[UR24], idesc[UR25], UPT ;  /* 0x00ff1816140075ea */ /* 0x0003e2000b80000c */
[----:B------:R-:W-:Y:S01]  /*3a20*/  UMOV UR6, UR6 ;  /* 0x0000000600067c82 */ /* 0x000fe20008000000 */
[----:B------:R1:W-:Y:S01]  /*3a30*/  UTCHMMA gdesc[UR16], gdesc[UR18], tmem[UR12], tmem[UR30], idesc[UR31], UPT ;  /* 0x00ff1e12100075ea */ /* 0x0003e2000b80000c */
[----:B------:R1:W-:Y:S01]  /*3a40*/  UTCBAR [UR6], URZ ;  /* 0x000000ff060073e9 */ /* 0x0003e200080000ff */
[----:B------:R-:W-:-:S02]  /*3a50*/  NOP ;  /* 0x0000000000007918 */ /* 0x000fc40000000000 */
.L_x_9:
[----:B------:R-:W-:Y:S01]  /*3a60*/  UIADD3 UR5, UPT, UPT, UR5, 0x1, URZ ;  /* 0x0000000105057890 */ /* 0x000fe2000fffe0ff */
[----:B------:R-:W-:Y:S02]  /*3a70*/  VIADD R72, R72, 0xffffffff ;  /* 0xffffffff48487836 */ /* 0x000fe40000000000 */
[----:B------:R-:W-:Y:S01]  /*3a80*/  VIADD R32, R32, 0xffffffe0 ;  /* 0xffffffe020207836 */ /* 0x000fe20000000000 */
[----:B------:R-:W-:Y:S02]  /*3a90*/  UISETP.GT.AND UP1, UPT, UR5, 0x1, UPT ;  /* 0x000000010500788c */ /* 0x000fe4000bf24270 */
[----:B------:R-:W-:Y:S02]  /*3aa0*/  ISETP.NE.U32.AND P2, PT, R72, RZ, PT ;  /* 0x000000ff4800720c */ /* 0x000fe40003f45070 */
[----:B-1----:R-:W-:Y:S02]  /*3ab0*/  USEL UR6, URZ, 0x1, !UP1 ;  /* 0x00000001ff067887 */ /* 0x002fe4000c800000 */
[----:B------:R-:W-:-:S02]  /*3ac0*/  USEL UR5, UR5, URZ, !UP1 ;  /* 0x000000ff05057287 */ /* 0x000fc4000c800000 */
[----:B------:R-:W-:-:S03]  /*3ad0*/  ULOP3.LUT UR7, UR4, UR6, URZ, 0x3c, !UPT ;  /* 0x0000000604077292 */ /* 0x000fc6000f8e3cff */
[----:B------:R-:W-:-:S04]  /*3ae0*/  UMOV UR6, UR4 ;  /* 0x0000000400067c82 */ /* 0x000fc80008000000 */
[----:B------:R-:W-:Y:S01]  /*3af0*/  UMOV UR4, UR7 ;  /* 0x0000000700047c82 */ /* 0x000fe20008000000 */
[----:B------:R-:W-:Y:S05]  /*3b00*/  @P2 BRA `(.L_x_10) ;  /* 0xfffffff400282947 */ /* 0x000fea000383ffff */
.L_x_7:
[----:B------:R-:W-:-:S13]  /*3b10*/  ISETP.GE.AND P0, PT, R76, 0x20, PT ;  /* 0x000000204c00780c */ /* 0x000fda0003f06270 */
[----:B------:R-:W-:Y:S05]  /*3b20*/  @!P0 BRA `(.L_x_11) ;  /* 0x0000000000108947 */ /* 0x000fea0003800000 */
[----:B------:R-:W-:-:S06]  /*3b30*/  USHF.L.U32 UR6, UR6, 0x1f, URZ ;  /* 0x0000001f06067899 */ /* 0x000fcc00080006ff */
[----:B------:R-:W-:-:S04]  /*3b40*/  IMAD.U32 R4, RZ, RZ, UR6 ;  /* 0x00000006ff047e24 */ /* 0x000fc8000f8e00ff */
[----:B------:R-:W1:Y:S02]  /*3b50*/  SYNCS.PHASECHK.TRANS64.TRYWAIT P0, [UR15], R4 ;  /* 0x00000004ff0075a7 */ /* 0x000e64000800110f */
[----:B-1----:R-:W-:Y:S05]  /*3b60*/  @!P0 BRA `(.L_x_12) ;  /* 0x0000001000d88947 */ /* 0x002fea0003800000 */
.L_x_11:
[----:B------:R-:W-:Y:S01]  /*3b70*/  BAR.SYNC.DEFER_BLOCKING 0x0 ;  /* 0x0000000000007b1d */ /* 0x000fe20000010000 */
[C---:B------:R-:W-:Y:S02]  /*3b80*/  IMAD.SHL.U32 R36, R0.reuse, 0x10, RZ ;  /* 0x0000001000247824 */ /* 0x040fe400078e00ff */
[C---:B------:R-:W-:Y:S02]  /*3b90*/  IMAD.SHL.U32 R39, R0.reuse, 0x100, RZ ;  /* 0x0000010000277824 */ /* 0x040fe400078e00ff */
[----:B------:R-:W-:Y:S01]  /*3ba0*/  IMAD.SHL.U32 R38, R0, 0x8, RZ ;  /* 0x0000000800267824 */ /* 0x000fe200078e00ff */
[----:B------:R-:W-:Y:S01]  /*3bb0*/  LOP3.LUT R36, R36, 0xf0, RZ, 0xc0, !PT ;  /* 0x000000f024247812 */ /* 0x000fe200078ec0ff */
[----:B0-----:R-:W0:Y:S01]  /*3bc0*/  LDCU.128 UR8, c[0x0][0x390] ;  /* 0x00007200ff0877ac */ /* 0x001e220008000c00 */
[----:B------:R-:W-:Y:S02]  /*3bd0*/  LOP3.LUT R39, R39, 0x1000, RZ, 0xc0, !PT ;  /* 0x0000100027277812 */ /* 0x000fe400078ec0ff */
[----:B------:R-:W-:Y:S01]  /*3be0*/  LOP3.LUT R38, R38, 0x300, RZ, 0xc0, !PT ;  /* 0x0000030026267812 */ /* 0x000fe200078ec0ff */
[----:B------:R-:W1:Y:S01]  /*3bf0*/  LDCU UR4, c[0x0][0x3b4] ;  /* 0x00007680ff0477ac */ /* 0x000e620008000800 */
[----:B------:R-:W-:-:S05]  /*3c00*/  IADD3 R39, PT, PT, R36, UR13, R39 ;  /* 0x0000000d24277c10 */ /* 0x000fca000fffe027 */
[----:B------:R-:W-:Y:S01]  /*3c10*/  IMAD.IADD R44, R38, 0x1, R39 ;  /* 0x00000001262c7824 */ /* 0x000fe200078e0227 */
[----:B------:R-:W2:Y:S02]  /*3c20*/  @!P1 SYNCS.CCTL.IV [UR13+0x4000] ;  /* 0x00400000ff0099b1 */ /* 0x000ea4000800000d */
[----:B--2---:R-:W-:Y:S01]  /*3c30*/  BAR.SYNC.DEFER_BLOCKING 0x0 ;  /* 0x0000000000007b1d */ /* 0x004fe20000010000 */
[C---:B0-----:R-:W-:Y:S01]  /*3c40*/  ISETP.GE.AND P0, PT, R3.reuse, UR10, PT ;  /* 0x0000000a03007c0c */ /* 0x041fe2000bf06270 */
[----:B-1----:R-:W-:-:S04]  /*3c50*/  IMAD R3, R3, UR4, RZ ;  /* 0x0000000403037c24 */ /* 0x002fc8000f8e02ff */
[----:B------:R-:W-:Y:S01]  /*3c60*/  LDTM.16dp32bit_t0_t15.x32 R4, tmem[UR14] ;  /* 0x0000000e000479ee */ /* 0x000fe20008a80000 */
[----:B------:R-:W0:Y:S01]  /*3c70*/  LDTM.16dp32bit_t16_t31.x32 R4, tmem[UR14+0x20] ;  /* 0x0000200e000479ee */ /* 0x000e220008aa0000 */
[----:B------:R-:W1:Y:S01]  /*3c80*/  @!P1 SYNCS.CCTL.IV [UR13+0x4008] ;  /* 0x00400800ff0099b1 */ /* 0x000e62000800000d */
[----:B------:R-:W-:Y:S01]  /*3c90*/  NOP ;  /* 0x0000000000007918 */ /* 0x000fe20000000000 */
[----:B0-----:R-:W-:Y:S02]  /*3ca0*/  F2FP.BF16.F32.PACK_AB R40, R7, R5 ;  /* 0x000000050728723e */ /* 0x001fe400000010ff */
[C---:B------:R-:W-:Y:S02]  /*3cb0*/  LOP3.LUT R7, R0.reuse, 0x40, RZ, 0xc0, !PT ;  /* 0x0000004000077812 */ /* 0x040fe400078ec0ff */
[----:B------:R-:W-:Y:S02]  /*3cc0*/  F2FP.BF16.F32.PACK_AB R41, R11, R9 ;  /* 0x000000090b29723e */ /* 0x000fe400000010ff */
[----:B------:R-:W-:-:S02]  /*3cd0*/  LOP3.LUT R9, R0, 0x3f, RZ, 0xc0, !PT ;  /* 0x0000003f00097812 */ /* 0x000fc400078ec0ff */
[----:B------:R-:W-:Y:S02]  /*3ce0*/  LEA R0, R7, UR13, 0x5 ;  /* 0x0000000d07007c11 */ /* 0x000fe4000f8e28ff */
[----:B------:R-:W-:Y:S02]  /*3cf0*/  F2FP.BF16.F32.PACK_AB R7, R18, R16 ;  /* 0x000000101207723e */ /* 0x000fe400000010ff */
[----:B------:R-:W-:Y:S01]  /*3d00*/  F2FP.BF16.F32.PACK_AB R4, R6, R4 ;  /* 0x000000040604723e */ /* 0x000fe200000010ff */
[----:B------:R-:W-:Y:S01]  /*3d10*/  IMAD R16, R9, 0x10, R0 ;  /* 0x0000001009107824 */ /* 0x000fe200078e0200 */
[----:B------:R-:W-:Y:S01]  /*3d20*/  F2FP.BF16.F32.PACK_AB R5, R10, R8 ;  /* 0x000000080a05723e */ /* 0x000fe200000010ff */
[----:B------:R-:W0:Y:S01]  /*3d30*/  LDC R0, c[0x0][0x3b8] ;  /* 0x0000ee00ff007b82 */ /* 0x000e220000000800 */
[----:B------:R-:W-:Y:S01]  /*3d40*/  F2FP.BF16.F32.PACK_AB R6, R14, R12 ;  /* 0x0000000c0e06723e */ /* 0x000fe200000010ff */
[----:B------:R-:W-:Y:S01]  /*3d50*/  IMAD.U32 R12, RZ, RZ, UR28 ;  /* 0x0000001cff0c7e24 */ /* 0x000fe2000f8e00ff */
[----:B------:R-:W-:-:S02]  /*3d60*/  F2FP.BF16.F32.PACK_AB R42, R15, R13 ;  /* 0x0000000d0f2a723e */ /* 0x000fc400000010ff */
[----:B------:R-:W-:Y:S01]  /*3d70*/  F2FP.BF16.F32.PACK_AB R43, R19, R17 ;  /* 0x00000011132b723e */ /* 0x000fe200000010ff */
[----:B-1----:R1:W-:Y:S01]  /*3d80*/  STS.128 [R44], R4 ;  /* 0x000000042c007388 */ /* 0x0023e20000000c00 */
[----:B------:R-:W-:Y:S02]  /*3d90*/  LOP3.LUT R17, R37, 0x40, R12, 0xf8, !PT ;  /* 0x0000004025117812 */ /* 0x000fe400078ef80c */
[----:B------:R-:W-:Y:S01]  /*3da0*/  F2FP.BF16.F32.PACK_AB R20, R22, R20 ;  /* 0x000000141614723e */ /* 0x000fe200000010ff */
[----:B------:R-:W-:Y:S01]  /*3db0*/  STS.128 [R44+0x800], R40 ;  /* 0x000800282c007388 */ /* 0x000fe20000000c00 */
[----:B------:R-:W-:Y:S02]  /*3dc0*/  LOP3.LUT R17, R17, R2, RZ, 0xfc, !PT ;  /* 0x0000000211117212 */ /* 0x000fe400078efcff */
[----:B------:R-:W-:Y:S01]  /*3dd0*/  F2FP.BF16.F32.PACK_AB R36, R23, R21 ;  /* 0x000000151724723e */ /* 0x000fe200000010ff */
[----:B------:R-:W-:Y:S01]  /*3de0*/  BAR.SYNC.DEFER_BLOCKING 0x0 ;  /* 0x0000000000007b1d */ /* 0x000fe20000010000 */
[----:B------:R-:W-:-:S02]  /*3df0*/  LOP3.LUT R2, R17, 0x8, RZ, 0xfc, !PT ;  /* 0x0000000811027812 */ /* 0x000fc400078efcff */
[----:B------:R-:W-:Y:S02]  /*3e00*/  LOP3.LUT R12, R17, 0x2, RZ, 0xfc, !PT ;  /* 0x00000002110c7812 */ /* 0x000fe400078efcff */
[----:B------:R-:W-:Y:S02]  /*3e10*/  ISETP.LT.AND P2, PT, R2, UR11, !P0 ;  /* 0x0000000b02007c0c */ /* 0x000fe4000c741270 */
[----:B------:R-:W-:Y:S02]  /*3e20*/  LEA R2, P6, R3, UR8, 0x1 ;  /* 0x0000000803027c11 */ /* 0x000fe4000f8c08ff */
[C---:B-1----:R-:W-:Y:S02]  /*3e30*/  LOP3.LUT R5, R17.reuse, 0x4, RZ, 0xfc, !PT ;  /* 0x0000000411057812 */ /* 0x042fe400078efcff */
[----:B------:R-:W-:Y:S02]  /*3e40*/  LOP3.LUT R4, R17, 0x6, RZ, 0xfc, !PT ;  /* 0x0000000611047812 */ /* 0x000fe400078efcff */
[----:B------:R-:W-:Y:S01]  /*3e50*/  ISETP.LT.AND P4, PT, R5, UR11, !P0 ;  /* 0x0000000b05007c0c */ /* 0x000fe2000c781270 */
[----:B0-----:R-:W-:Y:S01]  /*3e60*/  IMAD R5, R17, R0, RZ ;  /* 0x0000000011057224 */ /* 0x001fe200078e02ff */
[----:B------:R-:W-:-:S02]  /*3e70*/  ISETP.LT.AND P5, PT, R12, UR11, !P0 ;  /* 0x0000000b0c007c0c */ /* 0x000fc4000c7a1270 */
[----:B------:R-:W-:Y:S01]  /*3e80*/  LEA.HI.X.SX32 R3, R3, UR9, 0x1, P6 ;  /* 0x0000000903037c11 */ /* 0x000fe2000b0f0eff */
[----:B------:R-:W-:Y:S01]  /*3e90*/  IMAD R15, R0, 0x2, R5 ;  /* 0x00000002000f7824 */ /* 0x000fe200078e0205 */
[C---:B------:R-:W-:Y:S02]  /*3ea0*/  LEA R12, P6, R5.reuse, R2, 0x1 ;  /* 0x00000002050c7211 */ /* 0x040fe400078c08ff */
[----:B------:R-:W-:Y:S01]  /*3eb0*/  ISETP.LT.AND P3, PT, R4, UR11, !P0 ;  /* 0x0000000b04007c0c */ /* 0x000fe2000c761270 */
[----:B------:R-:W-:Y:S01]  /*3ec0*/  IMAD R19, R0, 0x2, R15 ;  /* 0x0000000200137824 */ /* 0x000fe200078e020f */
[----:B------:R-:W-:Y:S01]  /*3ed0*/  LEA.HI.X.SX32 R13, R5, R3, 0x1, P6 ;  /* 0x00000003050d7211 */ /* 0x000fe200030f0eff */
[----:B------:R-:W0:Y:S01]  /*3ee0*/  LDS.128 R8, [R16] ;  /* 0x0000000010087984 */ /* 0x000e220000000c00 */
[----:B------:R-:W-:Y:S02]  /*3ef0*/  F2FP.BF16.F32.PACK_AB R21, R26, R24 ;  /* 0x000000181a15723e */ /* 0x000fe400000010ff */
[----:B------:R-:W-:Y:S01]  /*3f00*/  F2FP.BF16.F32.PACK_AB R37, R27, R25 ;  /* 0x000000191b25723e */ /* 0x000fe200000010ff */
[----:B------:R-:W-:Y:S01]  /*3f10*/  LDS.128 R4, [R16+0x1000] ;  /* 0x0010000010047984 */ /* 0x000fe20000000c00 */
[----:B------:R-:W-:-:S02]  /*3f20*/  F2FP.BF16.F32.PACK_AB R22, R30, R28 ;  /* 0x0000001c1e16723e */ /* 0x000fc400000010ff */
[----:B------:R-:W-:Y:S02]  /*3f30*/  F2FP.BF16.F32.PACK_AB R38, R31, R29 ;  /* 0x0000001d1f26723e */ /* 0x000fe400000010ff */
[----:B------:R-:W-:Y:S01]  /*3f40*/  F2FP.BF16.F32.PACK_AB R23, R34, R32 ;  /* 0x000000202217723e */ /* 0x000fe200000010ff */
[----:B------:R-:W-:Y:S01]  /*3f50*/  BAR.SYNC.DEFER_BLOCKING 0x0 ;  /* 0x0000000000007b1d */ /* 0x000fe20000010000 */
[----:B------:R-:W-:Y:S02]  /*3f60*/  F2FP.BF16.F32.PACK_AB R39, R35, R33 ;  /* 0x000000212327723e */ /* 0x000fe400000010ff */
[----:B------:R-:W-:Y:S02]  /*3f70*/  ISETP.LT.AND P1, PT, R17, UR11, !P0 ;  /* 0x0000000b11007c0c */ /* 0x000fe4000c721270 */
[----:B------:R-:W-:Y:S02]  /*3f80*/  LEA R14, P6, R15, R2, 0x1 ;  /* 0x000000020f0e7211 */ /* 0x000fe400078c08ff */
[----:B------:R-:W-:-:S02]  /*3f90*/  LOP3.LUT R18, R17, 0xa, RZ, 0xfc, !PT ;  /* 0x0000000a11127812 */ /* 0x000fc400078efcff */
[----:B------:R-:W-:Y:S02]  /*3fa0*/  LEA.HI.X.SX32 R15, R15, R3, 0x1, P6 ;  /* 0x000000030f0f7211 */ /* 0x000fe400030f0eff */
[----:B------:R-:W-:Y:S01]  /*3fb0*/  LOP3.LUT R24, R17, 0xc, RZ, 0xfc, !PT ;  /* 0x0000000c11187812 */ /* 0x000fe200078efcff */
[----:B------:R1:W-:Y:S04]  /*3fc0*/  STS.128 [R44], R20 ;  /* 0x000000142c007388 */ /* 0x0003e80000000c00 */
[----:B------:R-:W-:Y:S01]  /*3fd0*/  STS.128 [R44+0x800], R36 ;  /* 0x000800242c007388 */ /* 0x000fe20000000c00 */
[----:B0-----:R-:W-:Y:S01]  /*3fe0*/  PRMT R26, R9, 0x7632, R26 ;  /* 0x00007632091a7816 */ /* 0x001fe2000000001a */
[----:B------:R-:W-:Y:S01]  /*3ff0*/  BAR.SYNC.DEFER_BLOCKING 0x0 ;  /* 0x0000000000007b1d */ /* 0x000fe20000010000 */
[----:B-1----:R-:W-:-:S04]  /*4000*/  IMAD R21, R0, 0x2, R19 ;  /* 0x0000000200157824 */ /* 0x002fc800078e0213 */
[----:B------:R-:W-:-:S04]  /*4010*/  IMAD R23, R0, 0x2, R21 ;  /* 0x0000000200177824 */ /* 0x000fc800078e0215 */
[----:B------:R-:W-:Y:S01]  /*4020*/  IMAD R25, R0, 0x2, R23 ;  /* 0x0000000200197824 */ /* 0x000fe200078e0217 */
[----:B------:R0:W-:Y:S01]  /*4030*/  @P1 STG.E.U16 desc[UR26][R12.64], R8 ;  /* 0x000000080c001986 */ /* 0x0001e2000c10151a */
[----:B------:R-:W-:Y:S02]  /*4040*/  ISETP.LT.AND P1, PT, R18, UR11, !P0 ;  /* 0x0000000b12007c0c */ /* 0x000fe4000c721270 */
[----:B------:R-:W-:-:S04]  /*4050*/  LEA R18, P6, R19, R2, 0x1 ;  /* 0x0000000213127211 */ /* 0x000fc800078c08ff */
[-C--:B------:R-:W-:Y:S02]  /*4060*/  LEA.HI.X.SX32 R19, R19, R3.reuse, 0x1, P6 ;  /* 0x0000000313137211 */ /* 0x080fe400030f0eff */
[-C--:B------:R-:W-:Y:S02]  /*4070*/  LEA R20, P6, R21, R2.reuse, 0x1 ;  /* 0x0000000215147211 */ /* 0x080fe400078c08ff */
[----:B0-----:R-:W-:Y:S02]  /*4080*/  PRMT R13, R8, 0x7632, R13 ;  /* 0x00007632080d7816 */ /* 0x001fe4000000000d */
[----:B------:R-:W-:Y:S02]  /*4090*/  LOP3.LUT R8, R17, 0xe, RZ, 0xfc, !PT ;  /* 0x0000000e11087812 */ /* 0x000fe400078efcff */
[----:B------:R-:W-:Y:S01]  /*40a0*/  LEA.HI.X.SX32 R21, R21, R3, 0x1, P6 ;  /* 0x0000000315157211 */ /* 0x000fe200030f0eff */
[----:B------:R-:W-:Y:S01]  /*40b0*/  @P5 STG.E.U16 desc[UR26][R14.64], R13 ;  /* 0x0000000d0e005986 */ /* 0x000fe2000c10151a */
[----:B------:R-:W-:-:S02]  /*40c0*/  LEA R22, P6, R23, R2, 0x1 ;  /* 0x0000000217167211 */ /* 0x000fc400078c08ff */
[----:B------:R-:W-:Y:S01]  /*40d0*/  ISETP.LT.AND P5, PT, R24, UR11, !P0 ;  /* 0x0000000b18007c0c */ /* 0x000fe2000c7a1270 */
[----:B------:R-:W0:Y:S01]  /*40e0*/  LDS.128 R12, [R16] ;  /* 0x00000000100c7984 */ /* 0x000e220000000c00 */
[----:B------:R-:W-:Y:S02]  /*40f0*/  LEA.HI.X.SX32 R23, R23, R3, 0x1, P6 ;  /* 0x0000000317177211 */ /* 0x000fe400030f0eff */
[C---:B------:R-:W-:Y:S01]  /*4100*/  LOP3.LUT R24, R17.reuse, 0x14, RZ, 0xfc, !PT ;  /* 0x0000001411187812 */ /* 0x040fe200078efcff */
[----:B------:R1:W-:Y:S01]  /*4110*/  @P4 STG.E.U16 desc[UR26][R18.64], R9 ;  /* 0x0000000912004986 */ /* 0x0003e2000c10151a */
[----:B------:R-:W-:Y:S02]  /*4120*/  ISETP.LT.AND P4, PT, R8, UR11, !P0 ;  /* 0x0000000b08007c0c */ /* 0x000fe4000c781270 */
[----:B------:R-:W-:Y:S01]  /*4130*/  LOP3.LUT R8, R17, 0x10, RZ, 0xfc, !PT ;  /* 0x0000001011087812 */ /* 0x000fe200078efcff */
[----:B------:R2:W-:Y:S03]  /*4140*/  @P3 STG.E.U16 desc[UR26][R20.64], R26 ;  /* 0x0000001a14003986 */ /* 0x0005e6000c10151a */
[----:B------:R-:W-:Y:S01]  /*4150*/  ISETP.LT.AND P3, PT, R8, UR11, !P0 ;  /* 0x0000000b08007c0c */ /* 0x000fe2000c761270 */
[----:B------:R3:W-:Y:S01]  /*4160*/  @P2 STG.E.U16 desc[UR26][R22.64], R10 ;  /* 0x0000000a16002986 */ /* 0x0007e2000c10151a */
[----:B------:R-:W-:-:S02]  /*4170*/  LEA R8, P6, R25, R2, 0x1 ;  /* 0x0000000219087211 */ /* 0x000fc400078c08ff */
[----:B-1----:R-:W-:Y:S01]  /*4180*/  LOP3.LUT R18, R17, 0x12, RZ, 0xfc, !PT ;  /* 0x0000001211127812 */ /* 0x002fe200078efcff */
[----:B------:R-:W-:Y:S01]  /*4190*/  IMAD R19, R0, 0x2, R25 ;  /* 0x0000000200137824 */ /* 0x000fe200078e0219 */
[-C--:B------:R-:W-:Y:S02]  /*41a0*/  LEA.HI.X.SX32 R9, R25, R3.reuse, 0x1, P6 ;  /* 0x0000000319097211 */ /* 0x080fe400030f0eff */
[----:B------:R-:W-:Y:S01]  /*41b0*/  ISETP.LT.AND P2, PT, R18, UR11, !P0 ;  /* 0x0000000b12007c0c */ /* 0x000fe2000c741270 */
[----:B--2---:R-:W-:Y:S01]  /*41c0*/  IMAD R21, R0, 0x2, R19 ;  /* 0x0000000200157824 */ /* 0x004fe200078e0213 */
[C---:B------:R-:W-:Y:S02]  /*41d0*/  LEA R18, P6, R19.reuse, R2, 0x1 ;  /* 0x0000000213127211 */ /* 0x040fe400078c08ff */
[----:B------:R-:W-:Y:S01]  /*41e0*/  PRMT R25, R10, 0x7632, R25 ;  /* 0x000076320a197816 */ /* 0x000fe20000000019 */
[----:B---3--:R-:W-:Y:S01]  /*41f0*/  IMAD R23, R0, 0x2, R21 ;  /* 0x0000000200177824 */ /* 0x008fe200078e0215 */
[----:B------:R-:W-:-:S02]  /*4200*/  LEA.HI.X.SX32 R19, R19, R3, 0x1, P6 ;  /* 0x0000000313137211 */ /* 0x000fc400030f0eff */
[-C--:B------:R-:W-:Y:S01]  /*4210*/  LEA R20, P6, R21, R2.reuse, 0x1 ;  /* 0x0000000215147211 */ /* 0x080fe200078c08ff */
[----:B------:R1:W-:Y:S01]  /*4220*/  @P1 STG.E.U16 desc[UR26][R8.64], R25 ;  /* 0x0000001908001986 */ /* 0x0003e2000c10151a */
[----:B------:R-:W-:Y:S02]  /*4230*/  LOP3.LUT R10, R17, 0x16, RZ, 0xfc, !PT ;  /* 0x00000016110a7812 */ /* 0x000fe400078efcff */
[----:B------:R-:W-:Y:S01]  /*4240*/  LEA.HI.X.SX32 R21, R21, R3, 0x1, P6 ;  /* 0x0000000315157211 */ /* 0x000fe200030f0eff */
[----:B------:R2:W-:Y:S01]  /*4250*/  @P5 STG.E.U16 desc[UR26][R18.64], R11 ;  /* 0x0000000b12005986 */ /* 0x0005e2000c10151a */
[----:B------:R-:W-:Y:S02]  /*4260*/  LEA R22, P6, R23, R2, 0x1 ;  /* 0x0000000217167211 */ /* 0x000fe400078c08ff */
[----:B------:R-:W-:Y:S02]  /*4270*/  ISETP.LT.AND P5, PT, R10, UR11, !P0 ;  /* 0x0000000b0a007c0c */ /* 0x000fe4000c7a1270 */
[----:B------:R-:W-:-:S02]  /*4280*/  LOP3.LUT R10, R17, 0x1a, RZ, 0xfc, !PT ;  /* 0x0000001a110a7812 */ /* 0x000fc400078efcff */
[----:B------:R-:W-:Y:S01]  /*4290*/  ISETP.LT.AND P1, PT, R24, UR11, !P0 ;  /* 0x0000000b18007c0c */ /* 0x000fe2000c721270 */
[C---:B-1----:R-:W-:Y:S01]  /*42a0*/  IMAD R9, R0.reuse, 0x2, R23 ;  /* 0x0000000200097824 */ /* 0x042fe200078e0217 */
[----:B------:R-:W-:Y:S02]  /*42b0*/  LOP3.LUT R8, R17, 0x18, RZ, 0xfc, !PT ;  /* 0x0000001811087812 */ /* 0x000fe400078efcff */
[----:B------:R-:W-:Y:S02]  /*42c0*/  LEA.HI.X.SX32 R23, R23, R3, 0x1, P6 ;  /* 0x0000000317177211 */ /* 0x000fe400030f0eff */
[----:B--2---:R-:W-:Y:S01]  /*42d0*/  PRMT R19, R11, 0x7632, R19 ;  /* 0x000076320b137816 */ /* 0x004fe20000000013 */
[----:B------:R-:W-:Y:S01]  /*42e0*/  IMAD R11, R0, 0x2, R9 ;  /* 0x00000002000b7824 */ /* 0x000fe200078e0209 */
[----:B------:R-:W-:-:S03]  /*42f0*/  LOP3.LUT R18, R17, 0x1c, RZ, 0xfc, !PT ;  /* 0x0000001c11127812 */ /* 0x000fc600078efcff */
[----:B------:R1:W-:Y:S01]  /*4300*/  @P4 STG.E.U16 desc[UR26][R20.64], R19 ;  /* 0x0000001314004986 */ /* 0x0003e2000c10151a */
[----:B------:R-:W-:Y:S02]  /*4310*/  ISETP.LT.AND P4, PT, R8, UR11, !P0 ;  /* 0x0000000b08007c0c */ /* 0x000fe4000c781270 */
[CC--:B------:R-:W-:Y:S01]  /*4320*/  LEA R8, P6, R9.reuse, R2.reuse, 0x1 ;  /* 0x0000000209087211 */ /* 0x0c0fe200078c08ff */
[----:B0-----:R0:W-:Y:S01]  /*4330*/  @P3 STG.E.U16 desc[UR26][R22.64], R12 ;  /* 0x0000000c16003986 */ /* 0x0011e2000c10151a */
[----:B------:R-:W-:Y:S02]  /*4340*/  ISETP.LT.AND P3, PT, R10, UR11, !P0 ;  /* 0x0000000b0a007c0c */ /* 0x000fe4000c761270 */
[----:B------:R-:W-:Y:S02]  /*4350*/  LEA.HI.X.SX32 R9, R9, R3, 0x1, P6 ;  /* 0x0000000309097211 */ /* 0x000fe400030f0eff */
[----:B------:R-:W-:Y:S01]  /*4360*/  LEA R10, P6, R11, R2, 0x1 ;  /* 0x000000020b0a7211 */ /* 0x000fe200078c08ff */
[----:B-1----:R-:W-:-:S03]  /*4370*/  IMAD R19, R0, 0x2, R11 ;  /* 0x0000000200137824 */ /* 0x002fc600078e020b */
[----:B------:R-:W-:Y:S02]  /*4380*/  LEA.HI.X.SX32 R11, R11, R3, 0x1, P6 ;  /* 0x000000030b0b7211 */ /* 0x000fe400030f0eff */
[----:B0-----:R-:W-:Y:S01]  /*4390*/  PRMT R23, R12, 0x7632, R23 ;  /* 0x000076320c177816 */ /* 0x001fe20000000017 */
[----:B------:R-:W-:Y:S01]  /*43a0*/  IMAD R21, R0, 0x2, R19 ;  /* 0x0000000200157824 */ /* 0x000fe200078e0213 */
[----:B------:R-:W-:Y:S02]  /*43b0*/  PRMT R22, R13, 0x7632, R22 ;  /* 0x000076320d167816 */ /* 0x000fe40000000016 */
[----:B------:R-:W-:Y:S01]  /*43c0*/  LOP3.LUT R12, R17, 0x1e, RZ, 0xfc, !PT ;  /* 0x0000001e110c7812 */ /* 0x000fe200078efcff */
[----:B------:R0:W-:Y:S01]  /*43d0*/  @P2 STG.E.U16 desc[UR26][R8.64], R23 ;  /* 0x0000001708002986 */ /* 0x0001e2000c10151a */
[----:B------:R-:W-:Y:S02]  /*43e0*/  ISETP.LT.AND P2, PT, R18, UR11, !P0 ;  /* 0x0000000b12007c0c */ /* 0x000fe4000c741270 */
[----:B------:R-:W-:Y:S01]  /*43f0*/  LEA R18, P6, R19, R2, 0x1 ;  /* 0x0000000213127211 */ /* 0x000fe200078c08ff */
[----:B------:R1:W-:Y:S01]  /*4400*/  @P1 STG.E.U16 desc[UR26][R10.64], R13 ;  /* 0x0000000d0a001986 */ /* 0x0003e2000c10151a */
[----:B------:R-:W-:-:S02]  /*4410*/  ISETP.LT.AND P1, PT, R12, UR11, !P0 ;  /* 0x0000000b0c007c0c */ /* 0x000fc4000c721270 */
[-C--:B------:R-:W-:Y:S02]  /*4420*/  LEA.HI.X.SX32 R19, R19, R3.reuse, 0x1, P6 ;  /* 0x0000000313137211 */ /* 0x080fe400030f0eff */
[----:B------:R-:W-:Y:S02]  /*4430*/  LEA R20, P6, R21, R2, 0x1 ;  /* 0x0000000215147211 */ /* 0x000fe400078c08ff */
[C---:B------:R-:W-:Y:S01]  /*4440*/  LOP3.LUT R12, R17.reuse, 0x24, RZ, 0xfc, !PT ;  /* 0x00000024110c7812 */ /* 0x040fe200078efcff */
[C---:B0-----:R-:W-:Y:S01]  /*4450*/  IMAD R9, R0.reuse, 0x2, R21 ;  /* 0x0000000200097824 */ /* 0x041fe200078e0215 */
[----:B------:R-:W-:Y:S01]  /*4460*/  LOP3.LUT R8, R17, 0x20, RZ, 0xfc, !PT ;  /* 0x0000002011087812 */ /* 0x000fe200078efcff */
[----:B------:R0:W-:Y:S01]  /*4470*/  @P5 STG.E.U16 desc[UR26][R18.64], R22 ;  /* 0x0000001612005986 */ /* 0x0001e2000c10151a */
[----:B------:R-:W-:Y:S01]  /*4480*/  LEA.HI.X.SX32 R21, R21, R3, 0x1, P6 ;  /* 0x0000000315157211 */ /* 0x000fe200030f0eff */
[----:B-1----:R-:W-:Y:S01]  /*4490*/  IMAD R11, R0, 0x2, R9 ;  /* 0x00000002000b7824 */ /* 0x002fe200078e0209 */
[----:B------:R-:W-:-:S02]  /*44a0*/  ISETP.LT.AND P5, PT, R8, UR11, !P0 ;  /* 0x0000000b08007c0c */ /* 0x000fc4000c7a1270 */
[-C--:B------:R-:W-:Y:S01]  /*44b0*/  LEA R8, P6, R9, R2.reuse, 0x1 ;  /* 0x0000000209087211 */ /* 0x080fe200078c08ff */
[----:B------:R1:W-:Y:S01]  /*44c0*/  @P4 STG.E.U16 desc[UR26][R20.64], R14 ;  /* 0x0000000e14004986 */ /* 0x0003e2000c10151a */
[----:B------:R-:W-:Y:S01]  /*44d0*/  LOP3.LUT R10, R17, 0x22, RZ, 0xfc, !PT ;  /* 0x00000022110a7812 */ /* 0x000fe200078efcff */
[----:B------:R-:W-:Y:S01]  /*44e0*/  IMAD R13, R0, 0x2, R11 ;  /* 0x00000002000d7824 */ /* 0x000fe200078e020b */
[----:B------:R-:W-:Y:S02]  /*44f0*/  LEA.HI.X.SX32 R9, R9, R3, 0x1, P6 ;  /* 0x0000000309097211 */ /* 0x000fe400030f0eff */
[----:B------:R-:W-:Y:S01]  /*4500*/  ISETP.LT.AND P4, PT, R10, UR11, !P0 ;  /* 0x0000000b0a007c0c */ /* 0x000fe2000c781270 */
[----:B0-----:R-:W-:Y:S01]  /*4510*/  IMAD R19, R0, 0x2, R13 ;  /* 0x0000000200137824 */ /* 0x001fe200078e020d */
[----:B------:R-:W-:Y:S02]  /*4520*/  LEA R10, P6, R11, R2, 0x1 ;  /* 0x000000020b0a7211 */ /* 0x000fe400078c08ff */
[----:B------:R-:W-:-:S02]  /*4530*/  PRMT R22, R5, 0x7632, R22 ;  /* 0x0000763205167816 */ /* 0x000fc40000000016 */
[----:B------:R-:W-:Y:S02]  /*4540*/  LEA.HI.X.SX32 R11, R11, R3, 0x1, P6 ;  /* 0x000000030b0b7211 */ /* 0x000fe400030f0eff */
[----:B-1----:R-:W-:Y:S02]  /*4550*/  PRMT R21, R14, 0x7632, R21 ;  /* 0x000076320e157816 */ /* 0x002fe40000000015 */
[----:B------:R-:W-:-:S03]  /*4560*/  LOP3.LUT R14, R17, 0x26, RZ, 0xfc, !PT ;  /* 0x00000026110e7812 */ /* 0x000fc600078efcff */
[----:B------:R0:W-:Y:S01]  /*4570*/  @P3 STG.E.U16 desc[UR26][R8.64], R21 ;  /* 0x0000001508003986 */ /* 0x0001e2000c10151a */
[----:B------:R-:W-:Y:S02]  /*4580*/  ISETP.LT.AND P3, PT, R12, UR11, !P0 ;  /* 0x0000000b0c007c0c */ /* 0x000fe4000c761270 */
[CC--:B------:R-:W-:Y:S01]  /*4590*/  LEA R12, P6, R13.reuse, R2.reuse, 0x1 ;  /* 0x000000020d0c7211 */ /* 0x0c0fe200078c08ff */
[----:B------:R1:W-:Y:S01]  /*45a0*/  @P2 STG.E.U16 desc[UR26][R10.64], R15 ;  /* 0x0000000f0a002986 */ /* 0x0003e2000c10151a */
[----:B------:R-:W-:Y:S02]  /*45b0*/  ISETP.LT.AND P2, PT, R14, UR11, !P0 ;  /* 0x0000000b0e007c0c */ /* 0x000fe4000c741270 */
[----:B------:R-:W-:Y:S02]  /*45c0*/  LEA.HI.X.SX32 R13, R13, R3, 0x1, P6 ;  /* 0x000000030d0d7211 */ /* 0x000fe400030f0eff */
[----:B------:R-:W-:Y:S01]  /*45d0*/  LEA R18, P6, R19, R2, 0x1 ;  /* 0x0000000213127211 */ /* 0x000fe200078c08ff */
[----:B0-----:R-:W-:Y:S01]  /*45e0*/  IMAD R9, R0, 0x2, R19 ;  /* 0x0000000200097824 */ /* 0x001fe200078e0213 */
[----:B------:R-:W-:-:S02]  /*45f0*/  PRMT R21, R15, 0x7632, R21 ;  /* 0x000076320f157816 */ /* 0x000fc40000000015 */
[----:B------:R-:W-:Y:S01]  /*4600*/  LEA.HI.X.SX32 R19, R19, R3, 0x1, P6 ;  /* 0x0000000313137211 */ /* 0x000fe200030f0eff */
[----:B-1----:R-:W-:Y:S01]  /*4610*/  IMAD R11, R0, 0x2, R9 ;  /* 0x00000002000b7824 */ /* 0x002fe200078e0209 */
[----:B------:R-:W-:Y:S01]  /*4620*/  LEA R20, P6, R9, R2, 0x1 ;  /* 0x0000000209147211 */ /* 0x000fe200078c08ff */
[----:B------:R0:W-:Y:S01]  /*4630*/  @P1 STG.E.U16 desc[UR26][R12.64], R21 ;  /* 0x000000150c001986 */ /* 0x0001e2000c10151a */
[----:B------:R-:W-:-:S03]  /*4640*/  LOP3.LUT R8, R17, 0x28, RZ, 0xfc, !PT ;  /* 0x0000002811087812 */ /* 0x000fc600078efcff */
[----:B------:R1:W-:Y:S01]  /*4650*/  @P5 STG.E.U16 desc[UR26][R18.64], R4 ;  /* 0x0000000412005986 */ /* 0x0003e2000c10151a */
[----:B------:R-:W-:Y:S02]  /*4660*/  ISETP.LT.AND P1, PT, R8, UR11, !P0 ;  /* 0x0000000b08007c0c */ /* 0x000fe4000c721270 */
[----:B------:R-:W-:-:S04]  /*4670*/  LOP3.LUT R8, R17, 0x2a, RZ, 0xfc, !PT ;  /* 0x0000002a11087812 */ /* 0x000fc800078efcff */
[----:B------:R-:W-:Y:S02]  /*4680*/  ISETP.LT.AND P5, PT, R8, UR11, !P0 ;  /* 0x0000000b08007c0c */ /* 0x000fe4000c7a1270 */
[-C--:B0-----:R-:W-:Y:S02]  /*4690*/  LEA.HI.X.SX32 R21, R9, R3.reuse, 0x1, P6 ;  /* 0x0000000309157211 */ /* 0x081fe400030f0eff */
[CC--:B------:R-:W-:Y:S02]  /*46a0*/  LEA R14, P6, R11.reuse, R2.reuse, 0x1 ;  /* 0x000000020b0e7211 */ /* 0x0c0fe400078c08ff */
[----:B------:R-:W-:Y:S02]  /*46b0*/  PRMT R13, R4, 0x7632, R13 ;  /* 0x00007632040d7816 */ /* 0x000fe4000000000d */
[----:B------:R-:W-:Y:S01]  /*46c0*/  LEA.HI.X.SX32 R15, R11, R3, 0x1, P6 ;  /* 0x000000030b0f7211 */ /* 0x000fe200030f0eff */
[C---:B------:R-:W-:Y:S01]  /*46d0*/  IMAD R11, R0.reuse, 0x2, R11 ;  /* 0x00000002000b7824 */ /* 0x040fe200078e020b */
[C---:B------:R-:W-:Y:S01]  /*46e0*/  LOP3.LUT R8, R17.reuse, 0x2c, RZ, 0xfc, !PT ;  /* 0x0000002c11087812 */ /* 0x040fe200078efcff */
[----:B------:R0:W-:Y:S01]  /*46f0*/  @P4 STG.E.U16 desc[UR26][R20.64], R13 ;  /* 0x0000000d14004986 */ /* 0x0001e2000c10151a */
[----:B-1----:R-:W-:Y:S01]  /*4700*/  LOP3.LUT R4, R17, 0x2e, RZ, 0xfc, !PT ;  /* 0x0000002e11047812 */ /* 0x002fe200078efcff */
[----:B------:R-:W-:Y:S01]  /*4710*/  IMAD R19, R0, 0x2, R11 ;  /* 0x0000000200137824 */ /* 0x000fe200078e020b */
[----:B------:R-:W-:Y:S01]  /*4720*/  LEA R12, P6, R11, R2, 0x1 ;  /* 0x000000020b0c7211 */ /* 0x000fe200078c08ff */
[----:B------:R1:W-:Y:S01]  /*4730*/  @P3 STG.E.U16 desc[UR26][R14.64], R5 ;  /* 0x000000050e003986 */ /* 0x0003e2000c10151a */
[----:B------:R-:W-:-:S02]  /*4740*/  ISETP.LT.AND P4, PT, R8, UR11, !P0 ;  /* 0x0000000b08007c0c */ /* 0x000fc4000c781270 */
[----:B------:R-:W-:Y:S02]  /*4750*/  ISETP.LT.AND P3, PT, R4, UR11, !P0 ;  /* 0x0000000b04007c0c */ /* 0x000fe4000c761270 */
[----:B------:R-:W-:Y:S02]  /*4760*/  LOP3.LUT R4, R17, 0x30, RZ, 0xfc, !PT ;  /* 0x0000003011047812 */ /* 0x000fe400078efcff */
[-C--:B0-----:R-:W-:Y:S01]  /*4770*/  LEA.HI.X.SX32 R13, R11, R3.reuse, 0x1, P6 ;  /* 0x000000030b0d7211 */ /* 0x081fe200030f0eff */
[C---:B------:R-:W-:Y:S01]  /*4780*/  IMAD R21, R0.reuse, 0x2, R19 ;  /* 0x0000000200157824 */ /* 0x040fe200078e0213 */
[----:B------:R-:W0:Y:S01]  /*4790*/  LDS.128 R8, [R16+0x1000] ;  /* 0x0010000010087984 */ /* 0x000e220000000c00 */
[----:B------:R-:W-:Y:S02]  /*47a0*/  LEA R18, P6, R19, R2, 0x1 ;  /* 0x0000000213127211 */ /* 0x000fe400078c08ff */
[----:B-1----:R-:W-:Y:S01]  /*47b0*/  LOP3.LUT R5, R17, 0x32, RZ, 0xfc, !PT ;  /* 0x0000003211057812 */ /* 0x002fe200078efcff */
[----:B------:R1:W-:Y:S01]  /*47c0*/  @P2 STG.E.U16 desc[UR26][R12.64], R22 ;  /* 0x000000160c002986 */ /* 0x0003e2000c10151a */
[----:B------:R-:W-:Y:S01]  /*47d0*/  LEA.HI.X.SX32 R19, R19, R3, 0x1, P6 ;  /* 0x0000000313137211 */ /* 0x000fe200030f0eff */
[----:B------:R-:W-:Y:S01]  /*47e0*/  IMAD R15, R0, 0x2, R21 ;  /* 0x00000002000f7824 */ /* 0x000fe200078e0215 */
[----:B------:R-:W-:-:S02]  /*47f0*/  ISETP.LT.AND P2, PT, R4, UR11, !P0 ;  /* 0x0000000b04007c0c */ /* 0x000fc4000c741270 */
[-C--:B------:R-:W-:Y:S01]  /*4800*/  LEA R4, P6, R21, R2.reuse, 0x1 ;  /* 0x0000000215047211 */ /* 0x080fe200078c08ff */
[----:B------:R2:W-:Y:S01]  /*4810*/  @P1 STG.E.U16 desc[UR26][R18.64], R6 ;  /* 0x0000000612001986 */ /* 0x0005e2000c10151a */
[----:B------:R-:W-:Y:S02]  /*4820*/  ISETP.LT.AND P1, PT, R5, UR11, !P0 ;  /* 0x0000000b05007c0c */ /* 0x000fe4000c721270 */
[-C--:B------:R-:W-:Y:S02]  /*4830*/  LEA.HI.X.SX32 R5, R21, R3.reuse, 0x1, P6 ;  /* 0x0000000315057211 */ /* 0x080fe400030f0eff */
[C---:B------:R-:W-:Y:S01]  /*4840*/  LEA R14, P6, R15.reuse, R2, 0x1 ;  /* 0x000000020f0e7211 */ /* 0x040fe200078c08ff */
[----:B-1----:R-:W-:Y:S01]  /*4850*/  IMAD R13, R0, 0x2, R15 ;  /* 0x00000002000d7824 */ /* 0x002fe200078e020f */
[----:B------:R-:W-:Y:S02]  /*4860*/  PRMT R20, R6, 0x7632, R20 ;  /* 0x0000763206147816 */ /* 0x000fe40000000014 */
[----:B------:R-:W-:-:S02]  /*4870*/  LEA.HI.X.SX32 R15, R15, R3, 0x1, P6 ;  /* 0x000000030f0f7211 */ /* 0x000fc400030f0eff */
[-C--:B------:R-:W-:Y:S01]  /*4880*/  LEA R12, P6, R13, R2.reuse, 0x1 ;  /* 0x000000020d0c7211 */ /* 0x080fe200078c08ff */
[----:B--2---:R-:W-:Y:S01]  /*4890*/  IMAD R19, R0, 0x2, R13 ;  /* 0x0000000200137824 */ /* 0x004fe200078e020d */
[C---:B------:R-:W-:Y:S01]  /*48a0*/  LOP3.LUT R16, R17.reuse, 0x34, RZ, 0xfc, !PT ;  /* 0x0000003411107812 */ /* 0x040fe200078efcff */
[----:B------:R1:W-:Y:S01]  /*48b0*/  @P5 STG.E.U16 desc[UR26][R4.64], R20 ;  /* 0x0000001404005986 */ /* 0x0003e2000c10151a */
[----:B------:R-:W-:Y:S02]  /*48c0*/  LOP3.LUT R6, R17, 0x36, RZ, 0xfc, !PT ;  /* 0x0000003611067812 */ /* 0x000fe400078efcff */
[----:B------:R-:W-:Y:S01]  /*48d0*/  LEA.HI.X.SX32 R13, R13, R3, 0x1, P6 ;  /* 0x000000030d0d7211 */ /* 0x000fe200030f0eff */
[----:B------:R2:W-:Y:S01]  /*48e0*/  @P4 STG.E.U16 desc[UR26][R14.64], R7 ;  /* 0x000000070e004986 */ /* 0x0005e2000c10151a */
[----:B------:R-:W-:Y:S02]  /*48f0*/  LEA R18, P6, R19, R2, 0x1 ;  /* 0x0000000213127211 */ /* 0x000fe400078c08ff */
[----:B------:R-:W-:-:S02]  /*4900*/  ISETP.LT.AND P5, PT, R16, UR11, !P0 ;  /* 0x0000000b10007c0c */ /* 0x000fc4000c7a1270 */
[----:B------:R-:W-:Y:S02]  /*4910*/  PRMT R16, R7, 0x7632, R16 ;  /* 0x0000763207107816 */ /* 0x000fe40000000010 */
[----:B------:R-:W-:Y:S01]  /*4920*/  ISETP.LT.AND P4, PT, R6, UR11, !P0 ;  /* 0x0000000b06007c0c */ /* 0x000fe2000c781270 */
[C---:B-1----:R-:W-:Y:S01]  /*4930*/  IMAD R5, R0.reuse, 0x2, R19 ;  /* 0x0000000200057824 */ /* 0x042fe200078e0213 */
[----:B------:R-:W-:Y:S01]  /*4940*/  LOP3.LUT R6, R17, 0x38, RZ, 0xfc, !PT ;  /* 0x0000003811067812 */ /* 0x000fe200078efcff */
[----:B------:R1:W-:Y:S01]  /*4950*/  @P3 STG.E.U16 desc[UR26][R12.64], R16 ;  /* 0x000000100c003986 */ /* 0x0003e2000c10151a */
[-C--:B------:R-:W-:Y:S01]  /*4960*/  LEA.HI.X.SX32 R19, R19, R3.reuse, 0x1, P6 ;  /* 0x0000000313137211 */ /* 0x080fe200030f0eff */
[----:B--2---:R-:W-:Y:S01]  /*4970*/  IMAD R7, R0, 0x2, R5 ;  /* 0x0000000200077824 */ /* 0x004fe200078e0205 */
[----:B------:R-:W-:Y:S02]  /*4980*/  LEA R4, P6, R5, R2, 0x1 ;  /* 0x0000000205047211 */ /* 0x000fe400078c08ff */
[----:B------:R-:W-:Y:S01]  /*4990*/  ISETP.LT.AND P3, PT, R6, UR11, !P0 ;  /* 0x0000000b06007c0c */ /* 0x000fe2000c761270 */
[C---:B------:R-:W-:Y:S01]  /*49a0*/  IMAD R15, R0.reuse, 0x2, R7 ;  /* 0x00000002000f7824 */ /* 0x040fe200078e0207 */
[----:B------:R-:W-:Y:S01]  /*49b0*/  LOP3.LUT R6, R17, 0x3a, RZ, 0xfc, !PT ;  /* 0x0000003a11067812 */ /* 0x000fe200078efcff */
[----:B0-----:R0:W-:Y:S01]  /*49c0*/  @P2 STG.E.U16 desc[UR26][R18.64], R8 ;  /* 0x0000000812002986 */ /* 0x0011e2000c10151a */
[----:B------:R-:W-:Y:S01]  /*49d0*/  LEA.HI.X.SX32 R5, R5, R3, 0x1, P6 ;  /* 0x0000000305057211 */ /* 0x000fe200030f0eff */
[----:B------:R-:W-:Y:S01]  /*49e0*/  IMAD R21, R0, 0x2, R15 ;  /* 0x0000000200157824 */ /* 0x000fe200078e020f */
[----:B------:R-:W-:-:S02]  /*49f0*/  ISETP.LT.AND P2, PT, R6, UR11, !P0 ;  /* 0x0000000b06007c0c */ /* 0x000fc4000c741270 */
[----:B-1----:R-:W-:Y:S01]  /*4a00*/  PRMT R13, R8, 0x7632, R13 ;  /* 0x00007632080d7816 */ /* 0x002fe2000000000d */
[----:B------:R-:W-:Y:S01]  /*4a10*/  IMAD R23, R0, 0x2, R21 ;  /* 0x0000000200177824 */ /* 0x000fe200078e0215 */
[----:B------:R-:W-:-:S03]  /*4a20*/  LEA R6, P6, R7, R2, 0x1 ;  /* 0x0000000207067211 */ /* 0x000fc600078c08ff */
[----:B------:R1:W-:Y:S01]  /*4a30*/  @P1 STG.E.U16 desc[UR26][R4.64], R13 ;  /* 0x0000000d04001986 */ /* 0x0003e2000c10151a */
[-C--:B------:R-:W-:Y:S01]  /*4a40*/  LEA R12, P1, R15, R2.reuse, 0x1 ;  /* 0x000000020f0c7211 */ /* 0x080fe200078208ff */
[C---:B0-----:R-:W-:Y:S01]  /*4a50*/  IMAD R19, R0.reuse, 0x2, R23 ;  /* 0x0000000200137824 */ /* 0x041fe200078e0217 */
[-C--:B------:R-:W-:Y:S02]  /*4a60*/  LEA.HI.X.SX32 R7, R7, R3.reuse, 0x1, P6 ;  /* 0x0000000307077211 */ /* 0x080fe400030f0eff */
[-C--:B------:R-:W-:Y:S01]  /*4a70*/  LEA R14, P6, R21, R2.reuse, 0x1 ;  /* 0x00000002150e7211 */ /* 0x080fe200078c08ff */
[----:B------:R-:W-:Y:S01]  /*4a80*/  IMAD R0, R0, 0x2, R19 ;  /* 0x0000000200007824 */ /* 0x000fe200078e0213 */
[----:B------:R-:W-:Y:S01]  /*4a90*/  LOP3.LUT R8, R17, 0x3c, RZ, 0xfc, !PT ;  /* 0x0000003c11087812 */ /* 0x000fe200078efcff */
[----:B------:R0:W-:Y:S01]  /*4aa0*/  @P5 STG.E.U16 desc[UR26][R6.64], R9 ;  /* 0x0000000906005986 */ /* 0x0001e2000c10151a */
[----:B-1----:R-:W-:Y:S02]  /*4ab0*/  LEA.HI.X.SX32 R13, R15, R3, 0x1, P1 ;  /* 0x000000030f0d7211 */ /* 0x002fe400008f0eff */
[----:B------:R-:W-:-:S02]  /*4ac0*/  LEA R16, P1, R23, R2, 0x1 ;  /* 0x0000000217107211 */ /* 0x000fc400078208ff */
[----:B------:R-:W-:Y:S02]  /*4ad0*/  LOP3.LUT R4, R17, 0x3e, RZ, 0xfc, !PT ;  /* 0x0000003e11047812 */ /* 0x000fe400078efcff */
[-C--:B------:R-:W-:Y:S02]  /*4ae0*/  LEA.HI.X.SX32 R15, R21, R3.reuse, 0x1, P6 ;  /* 0x00000003150f7211 */ /* 0x080fe400030f0eff */
[----:B------:R-:W-:Y:S02]  /*4af0*/  LEA R18, P6, R19, R2, 0x1 ;  /* 0x0000000213127211 */ /* 0x000fe400078c08ff */
[----:B------:R-:W-:Y:S02]  /*4b00*/  LEA.HI.X.SX32 R17, R23, R3, 0x1, P1 ;  /* 0x0000000317117211 */ /* 0x000fe400008f0eff */
[----:B------:R-:W-:Y:S02]  /*4b10*/  ISETP.LT.AND P1, PT, R8, UR11, !P0 ;  /* 0x0000000b08007c0c */ /* 0x000fe4000c721270 */
[----:B------:R-:W-:-:S02]  /*4b20*/  ISETP.LT.AND P0, PT, R4, UR11, !P0 ;  /* 0x0000000b04007c0c */ /* 0x000fc4000c701270 */
[-C--:B------:R-:W-:Y:S02]  /*4b30*/  LEA.HI.X.SX32 R19, R19, R3.reuse, 0x1, P6 ;  /* 0x0000000313137211 */ /* 0x080fe400030f0eff */
[----:B------:R-:W-:Y:S02]  /*4b40*/  LEA R2, P6, R0, R2, 0x1 ;  /* 0x0000000200027211 */ /* 0x000fe400078c08ff */
[----:B------:R-:W-:Y:S02]  /*4b50*/  PRMT R4, R9, 0x7632, R4 ;  /* 0x0000763209047816 */ /* 0x000fe40000000004 */
[----:B------:R-:W-:Y:S02]  /*4b60*/  PRMT R8, R10, 0x7632, R8 ;  /* 0x000076320a087816 */ /* 0x000fe40000000008 */
[----:B------:R-:W-:Y:S01]  /*4b70*/  LEA.HI.X.SX32 R3, R0, R3, 0x1, P6 ;  /* 0x0000000300037211 */ /* 0x000fe200030f0eff */
[----:B------:R0:W-:Y:S01]  /*4b80*/  @P4 STG.E.U16 desc[UR26][R12.64], R4 ;  /* 0x000000040c004986 */ /* 0x0001e2000c10151a */
[----:B------:R-:W-:-:S03]  /*4b90*/  PRMT R0, R11, 0x7632, R0 ;  /* 0x000076320b007816 */ /* 0x000fc60000000000 */
[----:B------:R0:W-:Y:S04]  /*4ba0*/  @P3 STG.E.U16 desc[UR26][R14.64], R10 ;  /* 0x0000000a0e003986 */ /* 0x0001e8000c10151a */
[----:B------:R0:W-:Y:S04]  /*4bb0*/  @P2 STG.E.U16 desc[UR26][R16.64], R8 ;  /* 0x0000000810002986 */ /* 0x0001e8000c10151a */
[----:B------:R0:W-:Y:S04]  /*4bc0*/  @P1 STG.E.U16 desc[UR26][R18.64], R11 ;  /* 0x0000000b12001986 */ /* 0x0001e8000c10151a */
[----:B------:R0:W-:Y:S01]  /*4bd0*/  @P0 STG.E.U16 desc[UR26][R2.64], R0 ;  /* 0x0000000002000986 */ /* 0x0001e2000c10151a */
[----:B------:R-:W-:Y:S06]  /*4be0*/  BAR.SYNC.DEFER_BLOCKING 0x0 ;  /* 0x0000000000007b1d */ /* 0x000fec0000010000 */
[----:B------:R-:W-:Y:S05]  /*4bf0*/  BRA.U UP0, `(.L_x_13) ;  /* 0x0000000100a07547 */ /* 0x000fea000b800000 */
[----:B------:R-:W1:Y:S01]  /*4c00*/  S2UR UR5, SR_CgaCtaId ;  /* 0x00000000000579c3 */ /* 0x000e620000008800 */
[----:B------:R-:W-:Y:S01]  /*4c10*/  NOP ;  /* 0x0000000000007918 */ /* 0x000fe20000000000 */
[----:B------:R-:W-:Y:S01]  /*4c20*/  UMOV UR4, 0x50 ;  /* 0x0000005000047882 */ /* 0x000fe20000000000 */
[----:B0-----:R-:W-:Y:S02]  /*4c30*/  IMAD.U32 R0, RZ, RZ, UR12 ;  /* 0x0000000cff007e24 */ /* 0x001fe4000f8e00ff */
[----:B------:R-:W-:Y:S02]  /*4c40*/  IMAD.MOV.U32 R3, RZ, RZ, 0x3 ;  /* 0x00000003ff037424 */ /* 0x000fe400078e00ff */
[----:B------:R-:W-:Y:S01]  /*4c50*/  IMAD.MOV.U32 R7, RZ, RZ, 0x1 ;  /* 0x00000001ff077424 */ /* 0x000fe200078e00ff */
[----:B------:R-:W-:-:S04]  /*4c60*/  LOP3.LUT R0, R0, 0xffff, RZ, 0xc0, !PT ;  /* 0x0000ffff00007812 */ /* 0x000fc800078ec0ff */
[----:B------:R-:W-:-:S05]  /*4c70*/  SHF.R.U32.HI R0, RZ, 0x5, R0 ;  /* 0x00000005ff007819 */ /* 0x000fca0000011600 */
[----:B------:R-:W-:Y:S01]  /*4c80*/  VIADD R2, R0, 0x10 ;  /* 0x0000001000027836 */ /* 0x000fe20000000000 */
[----:B------:R-:W-:Y:S01]  /*4c90*/  SHF.L.U32 R0, R3, R0, RZ ;  /* 0x0000000003007219 */ /* 0x000fe200000006ff */
[----:B-1----:R-:W-:-:S03]  /*4ca0*/  ULEA UR6, UR5, UR4, 0x18 ;  /* 0x0000000405067291 */ /* 0x002fc6000f8ec0ff */
[----:B------:R-:W-:-:S04]  /*4cb0*/  SHF.L.U32 R3, R7, R2, RZ ;  /* 0x0000000207037219 */ /* 0x000fc800000006ff */
[----:B------:R-:W-:Y:S02]  /*4cc0*/  LOP3.LUT R0, R3, R0, RZ, 0xfc, !PT ;  /* 0x0000000003007212 */ /* 0x000fe400078efcff */
[----:B------:R-:W0:Y:S02]  /*4cd0*/  LDS R5, [UR6] ;  /* 0x00000006ff057984 */ /* 0x000e240008000800 */
[C---:B------:R-:W-:Y:S02]  /*4ce0*/  LOP3.LUT R2, R0.reuse, 0xffff, RZ, 0xc0, !PT ;  /* 0x0000ffff00027812 */ /* 0x040fe400078ec0ff */
[----:B0-----:R-:W-:-:S04]  /*4cf0*/  LOP3.LUT R3, R0, 0xffff, R5, 0x80, !PT ;  /* 0x0000ffff00037812 */ /* 0x001fc800078e8005 */
[----:B------:R-:W-:-:S13]  /*4d00*/  ISETP.NE.AND P0, PT, R3, R2, PT ;  /* 0x000000020300720c */ /* 0x000fda0003f05270 */
[----:B------:R-:W-:Y:S05]  /*4d10*/  @P0 BRA `(.L_x_14) ;  /* 0x0000000000500947 */ /* 0x000fea0003800000 */
[----:B------:R-:W-:Y:S02]  /*4d20*/  SHF.R.U32.HI R5, RZ, 0x10, R5 ;  /* 0x00000010ff057819 */ /* 0x000fe40000011605 */
[----:B------:R-:W-:-:S04]  /*4d30*/  SHF.R.U32.HI R2, RZ, 0x10, R0 ;  /* 0x00000010ff027819 */ /* 0x000fc80000011600 */
[----:B------:R-:W-:-:S04]  /*4d40*/  LOP3.LUT R5, R5, R2, RZ, 0xc0, !PT ;  /* 0x0000000205057212 */ /* 0x000fc800078ec0ff */
[----:B------:R-:W-:-:S13]  /*4d50*/  ISETP.NE.AND P0, PT, R5, R2, PT ;  /* 0x000000020500720c */ /* 0x000fda0003f05270 */
[----:B------:R-:W-:Y:S05]  /*4d60*/  @P0 BRA `(.L_x_15) ;  /* 0x0000000000300947 */ /* 0x000fea0003800000 */
[----:B------:R-:W-:Y:S01]  /*4d70*/  R2UR UR4, R0 ;  /* 0x00000000000472ca */ /* 0x000fe200000e0000 */
[----:B------:R-:W-:Y:S01]  /*4d80*/  VOTEU.ANY UR5, UPT, PT ;  /* 0x0000000000057886 */ /* 0x000fe200038e0100 */
[----:B------:R-:W0:Y:S01]  /*4d90*/  S2R R0, SR_LANEID ;  /* 0x0000000000007919 */ /* 0x000e220000000000 */
[----:B------:R-:W-:-:S10]  /*4da0*/  UFLO.U32 UR5, UR5 ;  /* 0x00000005000572bd */ /* 0x000fd400080e0000 */
[----:B------:R-:W-:-:S06]  /*4db0*/  ULOP3.LUT UR4, URZ, UR4, URZ, 0x33, !UPT ;  /* 0x00000004ff047292 */ /* 0x000fcc000f8e33ff */
[----:B------:R-:W-:-:S04]  /*4dc0*/  IMAD.U32 R2, RZ, RZ, UR4 ;  /* 0x00000004ff027e24 */ /* 0x000fc8000f8e00ff */
[----:B------:R-:W1:Y:S02]  /*4dd0*/  REDUX UR7, R2 ;  /* 0x00000000020773c4 */ /* 0x000e640000000000 */
[----:B------:R2:W-:Y:S01]  /*4de0*/  UTCATOMSWS.AND URZ, UR4 ;  /* 0x0000000400ff79e3 */ /* 0x0005e20008000000 */
[----:B0-----:R-:W-:Y:S01]  /*4df0*/  ISETP.EQ.U32.AND P0, PT, R0, UR5, PT ;  /* 0x0000000500007c0c */ /* 0x001fe2000bf02070 */
[----:B-1----:R-:W-:-:S12]  /*4e00*/  IMAD.U32 R0, RZ, RZ, UR7 ;  /* 0x00000007ff007e24 */ /* 0x002fd8000f8e00ff */
[----:B------:R2:W-:Y:S01]  /*4e10*/  @P0 ATOMS.AND RZ, [UR6], R0 ;  /* 0x00000000ffff098c */ /* 0x0005e2000a800006 */
[----:B------:R-:W-:Y:S05]  /*4e20*/  BRA `(.L_x_13) ;  /* 0x0000000000147947 */ /* 0x000fea0003800000 */
.L_x_15:
[----:B------:R-:W-:-:S07]  /*4e30*/  MOV R2, 0x4e50 ;  /* 0x00004e5000027802 */ /* 0x000fce0000000f00 */
[----:B------:R-:W-:Y:S05]  /*4e40*/  CALL.REL.NOINC `($__internal_0_$__cuda_sm10x_tcgen05_guardrail_trap_col_being_dealloced_not_returned_by_alloc) ;  /* 0x00000000002c7944 */ /* 0x000fea0003c00000 */
[----:B------:R-:W-:Y:S05]  /*4e50*/  BRA `(.L_x_13) ;  /* 0x0000000000087947 */ /* 0x000fea0003800000 */
.L_x_14:
[----:B------:R-:W-:-:S07]  /*4e60*/  MOV R2, 0x4e80 ;  /* 0x00004e8000027802 */ /* 0x000fce0000000f00 */
[----:B------:R-:W-:Y:S05]  /*4e70*/  CALL.REL.NOINC `($__internal_2_$__cuda_sm10x_tcgen05_guardrail_trap_unallocated_columns_being_dealloced) ;  /* 0x0000000000387944 */ /* 0x000fea0003c00000 */
.L_x_13:
[----:B------:R-:W-:Y:S01]  /*4e80*/  NOP ;  /* 0x0000000000007918 */ /* 0x000fe20000000000 */
[----:B--2---:R-:W-:Y:S05]  /*4e90*/  EXIT ;  /* 0x000000000000794d */ /* 0x004fea0003800000 */
.L_x_8:
[----:B------:R-:W0:Y:S02]  /*4ea0*/  SYNCS.PHASECHK.TRANS64.TRYWAIT P6, [UR15], R80 ;  /* 0x00000050ff0075a7 */ /* 0x000e2400080c110f */
[----:B0-----:R-:W-:Y:S05]  /*4eb0*/  @!P6 BRA `(.L_x_8) ;  /* 0xfffffffc00f8e947 */ /* 0x001fea000383ffff */
[----:B------:R-:W-:Y:S05]  /*4ec0*/  BRA `(.L_x_16) ;  /* 0xffffffe000787947 */ /* 0x000fea000383ffff */
.L_x_12:
[----:B------:R-:W1:Y:S02]  /*4ed0*/  SYNCS.PHASECHK.TRANS64.TRYWAIT P0, [UR15], R4 ;  /* 0x00000004ff0075a7 */ /* 0x000e64000800110f */
[----:B-1----:R-:W-:Y:S05]  /*4ee0*/  @!P0 BRA `(.L_x_12) ;  /* 0xfffffffc00f88947 */ /* 0x002fea000383ffff */
[----:B------:R-:W-:Y:S05]  /*4ef0*/  BRA `(.L_x_11) ;  /* 0xffffffec001c7947 */ /* 0x000fea000383ffff */
        .weak           $__internal_0_$__cuda_sm10x_tcgen05_guardrail_trap_col_being_dealloced_not_returned_by_alloc
        .type           $__internal_0_$__cuda_sm10x_tcgen05_guardrail_trap_col_being_dealloced_not_returned_by_alloc,@function
        .size           $__internal_0_$__cuda_sm10x_tcgen05_guardrail_trap_col_being_dealloced_not_returned_by_alloc,($__internal_1_$__cuda_sm10x_tcgen05_guardrail_trap_phase_invalid_during_alloc - $__internal_0_$__cuda_sm10x_tcgen05_guardrail_trap_col_being_dealloced_not_returned_by_alloc)
$__internal_0_$__cuda_sm10x_tcgen05_guardrail_trap_col_being_dealloced_not_returned_by_alloc:
[----:B------:R-:W-:Y:S05]  /*4f00*/  BPT.TRAP 0x1 ;  /* 0x000000040000795c */ /* 0x000fea0000300000 */
[----:B------:R-:W-:-:S04]  /*4f10*/  IMAD.MOV.U32 R3, RZ, RZ, 0x0 ;  /* 0x00000000ff037424 */ /* 0x000fc800078e00ff */
[----:B------:R-:W-:Y:S05]  /*4f20*/  RET.REL.NODEC R2 `(matmul_kernel) ;  /* 0xffffffb002347950 */ /* 0x000fea0003c3ffff */
        .weak           $__internal_1_$__cuda_sm10x_tcgen05_guardrail_trap_phase_invalid_during_alloc
        .type           $__internal_1_$__cuda_sm10x_tcgen05_guardrail_trap_phase_invalid_during_alloc,@function
        .size           $__internal_1_$__cuda_sm10x_tcgen05_guardrail_trap_phase_invalid_during_alloc,($__internal_2_$__cuda_sm10x_tcgen05_guardrail_trap_unallocated_columns_being_dealloced - $__internal_1_$__cuda_sm10x_tcgen05_guardrail_trap_phase_invalid_during_alloc)
$__internal_1_$__cuda_sm10x_tcgen05_guardrail_trap_phase_invalid_during_alloc:
[----:B------:R-:W-:Y:S05]  /*4f30*/  BPT.TRAP 0x1 ;  /* 0x000000040000795c */ /* 0x000fea0000300000 */
[----:B------:R-:W-:-:S04]  /*4f40*/  IMAD.MOV.U32 R3, RZ, RZ, 0x0 ;  /* 0x00000000ff037424 */ /* 0x000fc800078e00ff */
[----:B------:R-:W-:Y:S05]  /*4f50*/  RET.REL.NODEC R2 `(matmul_kernel) ;  /* 0xffffffb002287950 */ /* 0x000fea0003c3ffff */
        .weak           $__internal_2_$__cuda_sm10x_tcgen05_guardrail_trap_unallocated_columns_being_dealloced
        .type           $__internal_2_$__cuda_sm10x_tcgen05_guardrail_trap_unallocated_columns_being_dealloced,@function
        .size           $__internal_2_$__cuda_sm10x_tcgen05_guardrail_trap_unallocated_columns_being_dealloced,(.L_x_20 - $__internal_2_$__cuda_sm10x_tcgen05_guardrail_trap_unallocated_columns_being_dealloced)
$__internal_2_$__cuda_sm10x_tcgen05_guardrail_trap_unallocated_columns_being_dealloced:
[----:B------:R-:W-:Y:S05]  /*4f60*/  BPT.TRAP 0x1 ;  /* 0x000000040000795c */ /* 0x000fea0000300000 */
[----:B------:R-:W-:-:S04]  /*4f70*/  IMAD.MOV.U32 R3, RZ, RZ, 0x0 ;  /* 0x00000000ff037424 */ /* 0x000fc800078e00ff */
[----:B------:R-:W-:Y:S05]  /*4f80*/  RET.REL.NODEC R2 `(matmul_kernel) ;  /* 0xffffffb0021c7950 */ /* 0x000fea0003c3ffff */
.L_x_17:
[----:B------:R-:W-:-:S00]  /*4f90*/  BRA `(.L_x_17) ;  /* 0xfffffffc00fc7947 */ /* 0x000fc0000383ffff */
[----:B------:R-:W-:-:S00]  /*4fa0*/  NOP ;  /* 0x0000000000007918 */ /* 0x000fc00000000000 */
        /* <DEDUP_REMOVED lines=13> */
.L_x_20:


//--------------------- .nv.shared.matmul_kernel  --------------------------
	.section	.nv.shared.matmul_kernel,"aw",@nobits
	.sectionflags	@""
	.align	16
	.zero		1024


//--------------------- .nv.shared.reserved.0     --------------------------
	.section	.nv.shared.reserved.0,"aw",@nobits
	.align	8
	.weak		__nv_reservedSMEM_offset_0_alias
	.size		__nv_reservedSMEM_offset_0_alias, 0, 64
	.other		__nv_reservedSMEM_offset_0_alias,@"STO_CUDA_RESERVED_SHARED STV_DEFAULT"
__nv_reservedSMEM_offset_0_alias:
	.zero		0
.nv.shared.reserved.0:
	.zero		64
	.weak		__nv_reservedSMEM_allocation_phase
	.type		__nv_reservedSMEM_allocation_phase,@object
	.size		__nv_reservedSMEM_allocation_phase,(.L_0 - __nv_reservedSMEM_allocation_phase)
__nv_reservedSMEM_allocation_phase:
	.zero		1
.L_0:
	.zero		7
	.weak		__nv_reservedSMEM_devtool_atexit_pc
	.type		__nv_reservedSMEM_devtool_atexit_pc,@object
	.size		__nv_reservedSMEM_devtool_atexit_pc,(__nv_reservedSMEM_allocation_mask - __nv_reservedSMEM_devtool_atexit_pc)
__nv_reservedSMEM_devtool_atexit_pc:
	.zero		8
	.weak		__nv_reservedSMEM_allocation_mask
	.type		__nv_reservedSMEM_allocation_mask,@object
	.size		__nv_reservedSMEM_allocation_mask,(.L_2 - __nv_reservedSMEM_allocation_mask)
__nv_reservedSMEM_allocation_mask:
	.zero		4
.L_2:


//--------------------- .nv.constant0.matmul_kernel --------------------------
	.section	.nv.constant0.matmul_kernel,"a",@progbits
	.sectionflags	@""
	.align	4
.nv.constant0.matmul_kernel:
	.zero		976


//--------------------- SYMBOLS --------------------------

	.type		.nv.reservedSmem.offset0,@object
	.size		.nv.reservedSmem.offset0,0x4
	.type		.nv.reservedSmem.cap,@object
	.size		.nv.reservedSmem.cap,0x4
